//
// Generated by NVIDIA NVVM Compiler
//
// Compiler Build ID: CL-36424714
// Cuda compilation tools, release 13.0, V13.0.88
// Based on NVVM 20.0.0
//

.version 9.0
.target sm_100
.address_size 64

	// .globl	gc_using_args_arrays_cuda_Kernel

.visible .entry gc_using_args_arrays_cuda_Kernel(
	.param .u64 .ptr .align 1 gc_using_args_arrays_cuda_Kernel_param_0,
	.param .u64 .ptr .align 1 gc_using_args_arrays_cuda_Kernel_param_1,
	.param .u64 .ptr .align 1 gc_using_args_arrays_cuda_Kernel_param_2,
	.param .u64 .ptr .align 1 gc_using_args_arrays_cuda_Kernel_param_3,
	.param .u32 gc_using_args_arrays_cuda_Kernel_param_4,
	.param .u32 gc_using_args_arrays_cuda_Kernel_param_5,
	.param .u32 gc_using_args_arrays_cuda_Kernel_param_6,
	.param .u32 gc_using_args_arrays_cuda_Kernel_param_7
)
{
	.reg .pred 	%p<17>;
	.reg .b32 	%r<80>;
	.reg .b32 	%f<7>;
	.reg .b64 	%rd<29>;
	.reg .b64 	%fd<102>;

	ld.param.u64 	%rd13, [gc_using_args_arrays_cuda_Kernel_param_0];
	ld.param.u64 	%rd11, [gc_using_args_arrays_cuda_Kernel_param_1];
	ld.param.u64 	%rd14, [gc_using_args_arrays_cuda_Kernel_param_2];
	ld.param.u32 	%r27, [gc_using_args_arrays_cuda_Kernel_param_4];
	ld.param.u32 	%r28, [gc_using_args_arrays_cuda_Kernel_param_5];
	ld.param.u32 	%r29, [gc_using_args_arrays_cuda_Kernel_param_6];
	ld.param.u32 	%r30, [gc_using_args_arrays_cuda_Kernel_param_7];
	cvta.to.global.u64 	%rd1, %rd13;
	cvta.to.global.u64 	%rd2, %rd14;
	mov.u32 	%r31, %ctaid.x;
	mov.u32 	%r32, %ntid.x;
	mov.u32 	%r33, %tid.x;
	mad.lo.s32 	%r1, %r31, %r32, %r33;
	setp.ge.s32 	%p1, %r1, %r30;
	@%p1 bra 	$L__BB0_20;
	cvta.to.global.u64 	%rd15, %rd11;
	mul.lo.s32 	%r34, %r27, %r1;
	mul.wide.s32 	%rd16, %r34, 8;
	add.s64 	%rd3, %rd15, %rd16;
	ld.global.f64 	%fd1, [%rd3];
	ld.global.f64 	%fd2, [%rd3+8];
	mul.lo.s32 	%r2, %r28, %r1;
	setp.lt.s32 	%p2, %r28, 1;
	@%p2 bra 	$L__BB0_20;
	ld.global.f64 	%fd19, [%rd3+16];
	setp.lt.s32 	%p3, %r29, 1;
	add.f64 	%fd20, %fd19, %fd19;
	mul.f64 	%fd3, %fd19, %fd20;
	@%p3 bra 	$L__BB0_20;
	and.b32  	%r3, %r29, 1;
	and.b32  	%r4, %r29, 2147483646;
	neg.s32 	%r5, %r4;
	mul.lo.s32 	%r78, %r2, %r29;
	mov.b32 	%r73, 0;
	add.s64 	%rd5, %rd2, 8;
$L__BB0_4:
	ld.param.u64 	%rd26, [gc_using_args_arrays_cuda_Kernel_param_3];
	setp.eq.s32 	%p4, %r29, 1;
	cvta.to.global.u64 	%rd18, %rd26;
	mul.wide.u32 	%rd19, %r73, 8;
	add.s64 	%rd4, %rd18, %rd19;
	mov.b64 	%rd28, 0;
	@%p4 bra 	$L__BB0_14;
	mov.u64 	%rd27, %rd5;
	mov.u32 	%r75, %r5;
$L__BB0_6:
	ld.global.f64 	%fd21, [%rd4];
	ld.global.f64 	%fd22, [%rd27+-8];
	sub.f64 	%fd23, %fd22, %fd1;
	mul.f64 	%fd24, %fd23, %fd23;
	sub.f64 	%fd25, %fd21, %fd2;
	fma.rn.f64 	%fd26, %fd25, %fd25, %fd24;
	neg.f64 	%fd27, %fd26;
	div.rn.f64 	%fd4, %fd27, %fd3;
	fma.rn.f64 	%fd28, %fd4, 0d3FF71547652B82FE, 0d4338000000000000;
	{
	.reg .b32 %temp; 
	mov.b64 	{%r11, %temp}, %fd28;
	}
	mov.f64 	%fd29, 0dC338000000000000;
	add.rn.f64 	%fd30, %fd28, %fd29;
	fma.rn.f64 	%fd31, %fd30, 0dBFE62E42FEFA39EF, %fd4;
	fma.rn.f64 	%fd32, %fd30, 0dBC7ABC9E3B39803F, %fd31;
	fma.rn.f64 	%fd33, %fd32, 0d3E5ADE1569CE2BDF, 0d3E928AF3FCA213EA;
	fma.rn.f64 	%fd34, %fd33, %fd32, 0d3EC71DEE62401315;
	fma.rn.f64 	%fd35, %fd34, %fd32, 0d3EFA01997C89EB71;
	fma.rn.f64 	%fd36, %fd35, %fd32, 0d3F2A01A014761F65;
	fma.rn.f64 	%fd37, %fd36, %fd32, 0d3F56C16C1852B7AF;
	fma.rn.f64 	%fd38, %fd37, %fd32, 0d3F81111111122322;
	fma.rn.f64 	%fd39, %fd38, %fd32, 0d3FA55555555502A1;
	fma.rn.f64 	%fd40, %fd39, %fd32, 0d3FC5555555555511;
	fma.rn.f64 	%fd41, %fd40, %fd32, 0d3FE000000000000B;
	fma.rn.f64 	%fd42, %fd41, %fd32, 0d3FF0000000000000;
	fma.rn.f64 	%fd43, %fd42, %fd32, 0d3FF0000000000000;
	{
	.reg .b32 %temp; 
	mov.b64 	{%r12, %temp}, %fd43;
	}
	{
	.reg .b32 %temp; 
	mov.b64 	{%temp, %r13}, %fd43;
	}
	shl.b32 	%r37, %r11, 20;
	add.s32 	%r38, %r37, %r13;
	mov.b64 	%fd99, {%r12, %r38};
	{
	.reg .b32 %temp; 
	mov.b64 	{%temp, %r39}, %fd4;
	}
	mov.b32 	%f4, %r39;
	abs.f32 	%f1, %f4;
	setp.lt.f32 	%p5, %f1, 0f4086232B;
	@%p5 bra 	$L__BB0_9;
	setp.lt.f64 	%p6, %fd4, 0d0000000000000000;
	add.f64 	%fd44, %fd4, 0d7FF0000000000000;
	selp.f64 	%fd99, 0d0000000000000000, %fd44, %p6;
	setp.geu.f32 	%p7, %f1, 0f40874800;
	@%p7 bra 	$L__BB0_9;
	shr.u32 	%r40, %r11, 31;
	add.s32 	%r41, %r11, %r40;
	shr.s32 	%r42, %r41, 1;
	shl.b32 	%r43, %r42, 20;
	add.s32 	%r44, %r13, %r43;
	mov.b64 	%fd45, {%r12, %r44};
	sub.s32 	%r45, %r11, %r42;
	shl.b32 	%r46, %r45, 20;
	add.s32 	%r47, %r46, 1072693248;
	mov.b32 	%r48, 0;
	mov.b64 	%fd46, {%r48, %r47};
	mul.f64 	%fd99, %fd46, %fd45;
$L__BB0_9:
	mul.wide.s32 	%rd20, %r78, 8;
	add.s64 	%rd21, %rd1, %rd20;
	add.s64 	%rd7, %rd21, 8;
	st.global.f64 	[%rd21], %fd99;
	ld.global.f64 	%fd47, [%rd4];
	ld.global.f64 	%fd48, [%rd27];
	sub.f64 	%fd49, %fd48, %fd1;
	mul.f64 	%fd50, %fd49, %fd49;
	sub.f64 	%fd51, %fd47, %fd2;
	fma.rn.f64 	%fd52, %fd51, %fd51, %fd50;
	neg.f64 	%fd53, %fd52;
	div.rn.f64 	%fd9, %fd53, %fd3;
	fma.rn.f64 	%fd54, %fd9, 0d3FF71547652B82FE, 0d4338000000000000;
	{
	.reg .b32 %temp; 
	mov.b64 	{%r14, %temp}, %fd54;
	}
	mov.f64 	%fd55, 0dC338000000000000;
	add.rn.f64 	%fd56, %fd54, %fd55;
	fma.rn.f64 	%fd57, %fd56, 0dBFE62E42FEFA39EF, %fd9;
	fma.rn.f64 	%fd58, %fd56, 0dBC7ABC9E3B39803F, %fd57;
	fma.rn.f64 	%fd59, %fd58, 0d3E5ADE1569CE2BDF, 0d3E928AF3FCA213EA;
	fma.rn.f64 	%fd60, %fd59, %fd58, 0d3EC71DEE62401315;
	fma.rn.f64 	%fd61, %fd60, %fd58, 0d3EFA01997C89EB71;
	fma.rn.f64 	%fd62, %fd61, %fd58, 0d3F2A01A014761F65;
	fma.rn.f64 	%fd63, %fd62, %fd58, 0d3F56C16C1852B7AF;
	fma.rn.f64 	%fd64, %fd63, %fd58, 0d3F81111111122322;
	fma.rn.f64 	%fd65, %fd64, %fd58, 0d3FA55555555502A1;
	fma.rn.f64 	%fd66, %fd65, %fd58, 0d3FC5555555555511;
	fma.rn.f64 	%fd67, %fd66, %fd58, 0d3FE000000000000B;
	fma.rn.f64 	%fd68, %fd67, %fd58, 0d3FF0000000000000;
	fma.rn.f64 	%fd69, %fd68, %fd58, 0d3FF0000000000000;
	{
	.reg .b32 %temp; 
	mov.b64 	{%r15, %temp}, %fd69;
	}
	{
	.reg .b32 %temp; 
	mov.b64 	{%temp, %r16}, %fd69;
	}
	shl.b32 	%r49, %r14, 20;
	add.s32 	%r50, %r49, %r16;
	mov.b64 	%fd100, {%r15, %r50};
	{
	.reg .b32 %temp; 
	mov.b64 	{%temp, %r51}, %fd9;
	}
	mov.b32 	%f5, %r51;
	abs.f32 	%f2, %f5;
	setp.lt.f32 	%p8, %f2, 0f4086232B;
	@%p8 bra 	$L__BB0_12;
	setp.lt.f64 	%p9, %fd9, 0d0000000000000000;
	add.f64 	%fd70, %fd9, 0d7FF0000000000000;
	selp.f64 	%fd100, 0d0000000000000000, %fd70, %p9;
	setp.geu.f32 	%p10, %f2, 0f40874800;
	@%p10 bra 	$L__BB0_12;
	shr.u32 	%r52, %r14, 31;
	add.s32 	%r53, %r14, %r52;
	shr.s32 	%r54, %r53, 1;
	shl.b32 	%r55, %r54, 20;
	add.s32 	%r56, %r16, %r55;
	mov.b64 	%fd71, {%r15, %r56};
	sub.s32 	%r57, %r14, %r54;
	shl.b32 	%r58, %r57, 20;
	add.s32 	%r59, %r58, 1072693248;
	mov.b32 	%r60, 0;
	mov.b64 	%fd72, {%r60, %r59};
	mul.f64 	%fd100, %fd72, %fd71;
$L__BB0_12:
	st.global.f64 	[%rd7], %fd100;
	add.s32 	%r78, %r78, 2;
	add.s32 	%r75, %r75, 2;
	add.s64 	%rd27, %rd27, 16;
	setp.ne.s32 	%p11, %r75, 0;
	@%p11 bra 	$L__BB0_6;
	cvt.u64.u32 	%rd28, %r4;
$L__BB0_14:
	setp.eq.s32 	%p12, %r3, 0;
	@%p12 bra 	$L__BB0_19;
	ld.global.f64 	%fd73, [%rd4];
	shl.b64 	%rd22, %rd28, 3;
	add.s64 	%rd23, %rd2, %rd22;
	ld.global.f64 	%fd74, [%rd23];
	sub.f64 	%fd75, %fd74, %fd1;
	mul.f64 	%fd76, %fd75, %fd75;
	sub.f64 	%fd77, %fd73, %fd2;
	fma.rn.f64 	%fd78, %fd77, %fd77, %fd76;
	neg.f64 	%fd79, %fd78;
	div.rn.f64 	%fd14, %fd79, %fd3;
	fma.rn.f64 	%fd80, %fd14, 0d3FF71547652B82FE, 0d4338000000000000;
	{
	.reg .b32 %temp; 
	mov.b64 	{%r21, %temp}, %fd80;
	}
	mov.f64 	%fd81, 0dC338000000000000;
	add.rn.f64 	%fd82, %fd80, %fd81;
	fma.rn.f64 	%fd83, %fd82, 0dBFE62E42FEFA39EF, %fd14;
	fma.rn.f64 	%fd84, %fd82, 0dBC7ABC9E3B39803F, %fd83;
	fma.rn.f64 	%fd85, %fd84, 0d3E5ADE1569CE2BDF, 0d3E928AF3FCA213EA;
	fma.rn.f64 	%fd86, %fd85, %fd84, 0d3EC71DEE62401315;
	fma.rn.f64 	%fd87, %fd86, %fd84, 0d3EFA01997C89EB71;
	fma.rn.f64 	%fd88, %fd87, %fd84, 0d3F2A01A014761F65;
	fma.rn.f64 	%fd89, %fd88, %fd84, 0d3F56C16C1852B7AF;
	fma.rn.f64 	%fd90, %fd89, %fd84, 0d3F81111111122322;
	fma.rn.f64 	%fd91, %fd90, %fd84, 0d3FA55555555502A1;
	fma.rn.f64 	%fd92, %fd91, %fd84, 0d3FC5555555555511;
	fma.rn.f64 	%fd93, %fd92, %fd84, 0d3FE000000000000B;
	fma.rn.f64 	%fd94, %fd93, %fd84, 0d3FF0000000000000;
	fma.rn.f64 	%fd95, %fd94, %fd84, 0d3FF0000000000000;
	{
	.reg .b32 %temp; 
	mov.b64 	{%r22, %temp}, %fd95;
	}
	{
	.reg .b32 %temp; 
	mov.b64 	{%temp, %r23}, %fd95;
	}
	shl.b32 	%r61, %r21, 20;
	add.s32 	%r62, %r61, %r23;
	mov.b64 	%fd101, {%r22, %r62};
	{
	.reg .b32 %temp; 
	mov.b64 	{%temp, %r63}, %fd14;
	}
	mov.b32 	%f6, %r63;
	abs.f32 	%f3, %f6;
	setp.lt.f32 	%p13, %f3, 0f4086232B;
	@%p13 bra 	$L__BB0_18;
	setp.lt.f64 	%p14, %fd14, 0d0000000000000000;
	add.f64 	%fd96, %fd14, 0d7FF0000000000000;
	selp.f64 	%fd101, 0d0000000000000000, %fd96, %p14;
	setp.geu.f32 	%p15, %f3, 0f40874800;
	@%p15 bra 	$L__BB0_18;
	shr.u32 	%r64, %r21, 31;
	add.s32 	%r65, %r21, %r64;
	shr.s32 	%r66, %r65, 1;
	shl.b32 	%r67, %r66, 20;
	add.s32 	%r68, %r23, %r67;
	mov.b64 	%fd97, {%r22, %r68};
	sub.s32 	%r69, %r21, %r66;
	shl.b32 	%r70, %r69, 20;
	add.s32 	%r71, %r70, 1072693248;
	mov.b32 	%r72, 0;
	mov.b64 	%fd98, {%r72, %r71};
	mul.f64 	%fd101, %fd98, %fd97;
$L__BB0_18:
	mul.wide.s32 	%rd24, %r78, 8;
	add.s64 	%rd25, %rd1, %rd24;
	st.global.f64 	[%rd25], %fd101;
	add.s32 	%r78, %r78, 1;
$L__BB0_19:
	add.s32 	%r73, %r73, 1;
	setp.ne.s32 	%p16, %r73, %r28;
	@%p16 bra 	$L__BB0_4;
$L__BB0_20:
	ret;

}
	// .globl	dgc_dx_using_args_arrays_cuda_Kernel
.visible .entry dgc_dx_using_args_arrays_cuda_Kernel(
	.param .u64 .ptr .align 1 dgc_dx_using_args_arrays_cuda_Kernel_param_0,
	.param .u64 .ptr .align 1 dgc_dx_using_args_arrays_cuda_Kernel_param_1,
	.param .u64 .ptr .align 1 dgc_dx_using_args_arrays_cuda_Kernel_param_2,
	.param .u64 .ptr .align 1 dgc_dx_using_args_arrays_cuda_Kernel_param_3,
	.param .u32 dgc_dx_using_args_arrays_cuda_Kernel_param_4,
	.param .u32 dgc_dx_using_args_arrays_cuda_Kernel_param_5,
	.param .u32 dgc_dx_using_args_arrays_cuda_Kernel_param_6,
	.param .u32 dgc_dx_using_args_arrays_cuda_Kernel_param_7
)
{
	.reg .pred 	%p<17>;
	.reg .b32 	%r<80>;
	.reg .b32 	%f<7>;
	.reg .b64 	%rd<28>;
	.reg .b64 	%fd<109>;

	ld.param.u64 	%rd15, [dgc_dx_using_args_arrays_cuda_Kernel_param_0];
	ld.param.u64 	%rd13, [dgc_dx_using_args_arrays_cuda_Kernel_param_1];
	ld.param.u64 	%rd16, [dgc_dx_using_args_arrays_cuda_Kernel_param_2];
	ld.param.u64 	%rd14, [dgc_dx_using_args_arrays_cuda_Kernel_param_3];
	ld.param.u32 	%r27, [dgc_dx_using_args_arrays_cuda_Kernel_param_4];
	ld.param.u32 	%r28, [dgc_dx_using_args_arrays_cuda_Kernel_param_5];
	ld.param.u32 	%r29, [dgc_dx_using_args_arrays_cuda_Kernel_param_6];
	ld.param.u32 	%r30, [dgc_dx_using_args_arrays_cuda_Kernel_param_7];
	cvta.to.global.u64 	%rd1, %rd15;
	cvta.to.global.u64 	%rd2, %rd16;
	mov.u32 	%r31, %ctaid.x;
	mov.u32 	%r32, %ntid.x;
	mov.u32 	%r33, %tid.x;
	mad.lo.s32 	%r1, %r31, %r32, %r33;
	setp.ge.s32 	%p1, %r1, %r30;
	@%p1 bra 	$L__BB1_20;
	cvta.to.global.u64 	%rd17, %rd13;
	mul.lo.s32 	%r34, %r27, %r1;
	mul.wide.s32 	%rd18, %r34, 8;
	add.s64 	%rd3, %rd17, %rd18;
	ld.global.f64 	%fd1, [%rd3];
	ld.global.f64 	%fd2, [%rd3+8];
	mul.lo.s32 	%r2, %r28, %r1;
	setp.lt.s32 	%p2, %r28, 1;
	@%p2 bra 	$L__BB1_20;
	ld.global.f64 	%fd23, [%rd3+16];
	setp.lt.s32 	%p3, %r29, 1;
	add.f64 	%fd24, %fd23, %fd23;
	mul.f64 	%fd3, %fd23, %fd24;
	mul.f64 	%fd4, %fd23, %fd23;
	@%p3 bra 	$L__BB1_20;
	and.b32  	%r3, %r29, 1;
	and.b32  	%r4, %r29, 2147483646;
	neg.s32 	%r5, %r4;
	add.s64 	%rd4, %rd1, 8;
	cvta.to.global.u64 	%rd5, %rd14;
	mul.lo.s32 	%r78, %r2, %r29;
	mov.b32 	%r73, 0;
	add.s64 	%rd7, %rd2, 8;
$L__BB1_4:
	setp.eq.s32 	%p4, %r29, 1;
	mul.wide.u32 	%rd20, %r73, 8;
	add.s64 	%rd6, %rd5, %rd20;
	mov.b64 	%rd27, 0;
	@%p4 bra 	$L__BB1_14;
	mov.u64 	%rd26, %rd7;
	mov.u32 	%r75, %r5;
$L__BB1_6:
	ld.global.f64 	%fd25, [%rd6];
	ld.global.f64 	%fd26, [%rd26+-8];
	sub.f64 	%fd5, %fd26, %fd1;
	mul.f64 	%fd27, %fd5, %fd5;
	sub.f64 	%fd28, %fd25, %fd2;
	fma.rn.f64 	%fd29, %fd28, %fd28, %fd27;
	neg.f64 	%fd30, %fd29;
	div.rn.f64 	%fd6, %fd30, %fd3;
	fma.rn.f64 	%fd31, %fd6, 0d3FF71547652B82FE, 0d4338000000000000;
	{
	.reg .b32 %temp; 
	mov.b64 	{%r11, %temp}, %fd31;
	}
	mov.f64 	%fd32, 0dC338000000000000;
	add.rn.f64 	%fd33, %fd31, %fd32;
	fma.rn.f64 	%fd34, %fd33, 0dBFE62E42FEFA39EF, %fd6;
	fma.rn.f64 	%fd35, %fd33, 0dBC7ABC9E3B39803F, %fd34;
	fma.rn.f64 	%fd36, %fd35, 0d3E5ADE1569CE2BDF, 0d3E928AF3FCA213EA;
	fma.rn.f64 	%fd37, %fd36, %fd35, 0d3EC71DEE62401315;
	fma.rn.f64 	%fd38, %fd37, %fd35, 0d3EFA01997C89EB71;
	fma.rn.f64 	%fd39, %fd38, %fd35, 0d3F2A01A014761F65;
	fma.rn.f64 	%fd40, %fd39, %fd35, 0d3F56C16C1852B7AF;
	fma.rn.f64 	%fd41, %fd40, %fd35, 0d3F81111111122322;
	fma.rn.f64 	%fd42, %fd41, %fd35, 0d3FA55555555502A1;
	fma.rn.f64 	%fd43, %fd42, %fd35, 0d3FC5555555555511;
	fma.rn.f64 	%fd44, %fd43, %fd35, 0d3FE000000000000B;
	fma.rn.f64 	%fd45, %fd44, %fd35, 0d3FF0000000000000;
	fma.rn.f64 	%fd46, %fd45, %fd35, 0d3FF0000000000000;
	{
	.reg .b32 %temp; 
	mov.b64 	{%r12, %temp}, %fd46;
	}
	{
	.reg .b32 %temp; 
	mov.b64 	{%temp, %r13}, %fd46;
	}
	shl.b32 	%r37, %r11, 20;
	add.s32 	%r38, %r37, %r13;
	mov.b64 	%fd106, {%r12, %r38};
	{
	.reg .b32 %temp; 
	mov.b64 	{%temp, %r39}, %fd6;
	}
	mov.b32 	%f4, %r39;
	abs.f32 	%f1, %f4;
	setp.lt.f32 	%p5, %f1, 0f4086232B;
	@%p5 bra 	$L__BB1_9;
	setp.lt.f64 	%p6, %fd6, 0d0000000000000000;
	add.f64 	%fd47, %fd6, 0d7FF0000000000000;
	selp.f64 	%fd106, 0d0000000000000000, %fd47, %p6;
	setp.geu.f32 	%p7, %f1, 0f40874800;
	@%p7 bra 	$L__BB1_9;
	shr.u32 	%r40, %r11, 31;
	add.s32 	%r41, %r11, %r40;
	shr.s32 	%r42, %r41, 1;
	shl.b32 	%r43, %r42, 20;
	add.s32 	%r44, %r13, %r43;
	mov.b64 	%fd48, {%r12, %r44};
	sub.s32 	%r45, %r11, %r42;
	shl.b32 	%r46, %r45, 20;
	add.s32 	%r47, %r46, 1072693248;
	mov.b32 	%r48, 0;
	mov.b64 	%fd49, {%r48, %r47};
	mul.f64 	%fd106, %fd49, %fd48;
$L__BB1_9:
	mul.wide.s32 	%rd21, %r78, 8;
	add.s64 	%rd9, %rd4, %rd21;
	div.rn.f64 	%fd50, %fd5, %fd4;
	mul.f64 	%fd51, %fd50, %fd106;
	st.global.f64 	[%rd9+-8], %fd51;
	ld.global.f64 	%fd52, [%rd6];
	ld.global.f64 	%fd53, [%rd26];
	sub.f64 	%fd11, %fd53, %fd1;
	mul.f64 	%fd54, %fd11, %fd11;
	sub.f64 	%fd55, %fd52, %fd2;
	fma.rn.f64 	%fd56, %fd55, %fd55, %fd54;
	neg.f64 	%fd57, %fd56;
	div.rn.f64 	%fd12, %fd57, %fd3;
	fma.rn.f64 	%fd58, %fd12, 0d3FF71547652B82FE, 0d4338000000000000;
	{
	.reg .b32 %temp; 
	mov.b64 	{%r14, %temp}, %fd58;
	}
	mov.f64 	%fd59, 0dC338000000000000;
	add.rn.f64 	%fd60, %fd58, %fd59;
	fma.rn.f64 	%fd61, %fd60, 0dBFE62E42FEFA39EF, %fd12;
	fma.rn.f64 	%fd62, %fd60, 0dBC7ABC9E3B39803F, %fd61;
	fma.rn.f64 	%fd63, %fd62, 0d3E5ADE1569CE2BDF, 0d3E928AF3FCA213EA;
	fma.rn.f64 	%fd64, %fd63, %fd62, 0d3EC71DEE62401315;
	fma.rn.f64 	%fd65, %fd64, %fd62, 0d3EFA01997C89EB71;
	fma.rn.f64 	%fd66, %fd65, %fd62, 0d3F2A01A014761F65;
	fma.rn.f64 	%fd67, %fd66, %fd62, 0d3F56C16C1852B7AF;
	fma.rn.f64 	%fd68, %fd67, %fd62, 0d3F81111111122322;
	fma.rn.f64 	%fd69, %fd68, %fd62, 0d3FA55555555502A1;
	fma.rn.f64 	%fd70, %fd69, %fd62, 0d3FC5555555555511;
	fma.rn.f64 	%fd71, %fd70, %fd62, 0d3FE000000000000B;
	fma.rn.f64 	%fd72, %fd71, %fd62, 0d3FF0000000000000;
	fma.rn.f64 	%fd73, %fd72, %fd62, 0d3FF0000000000000;
	{
	.reg .b32 %temp; 
	mov.b64 	{%r15, %temp}, %fd73;
	}
	{
	.reg .b32 %temp; 
	mov.b64 	{%temp, %r16}, %fd73;
	}
	shl.b32 	%r49, %r14, 20;
	add.s32 	%r50, %r49, %r16;
	mov.b64 	%fd107, {%r15, %r50};
	{
	.reg .b32 %temp; 
	mov.b64 	{%temp, %r51}, %fd12;
	}
	mov.b32 	%f5, %r51;
	abs.f32 	%f2, %f5;
	setp.lt.f32 	%p8, %f2, 0f4086232B;
	@%p8 bra 	$L__BB1_12;
	setp.lt.f64 	%p9, %fd12, 0d0000000000000000;
	add.f64 	%fd74, %fd12, 0d7FF0000000000000;
	selp.f64 	%fd107, 0d0000000000000000, %fd74, %p9;
	setp.geu.f32 	%p10, %f2, 0f40874800;
	@%p10 bra 	$L__BB1_12;
	shr.u32 	%r52, %r14, 31;
	add.s32 	%r53, %r14, %r52;
	shr.s32 	%r54, %r53, 1;
	shl.b32 	%r55, %r54, 20;
	add.s32 	%r56, %r16, %r55;
	mov.b64 	%fd75, {%r15, %r56};
	sub.s32 	%r57, %r14, %r54;
	shl.b32 	%r58, %r57, 20;
	add.s32 	%r59, %r58, 1072693248;
	mov.b32 	%r60, 0;
	mov.b64 	%fd76, {%r60, %r59};
	mul.f64 	%fd107, %fd76, %fd75;
$L__BB1_12:
	div.rn.f64 	%fd77, %fd11, %fd4;
	mul.f64 	%fd78, %fd77, %fd107;
	st.global.f64 	[%rd9], %fd78;
	add.s32 	%r78, %r78, 2;
	add.s32 	%r75, %r75, 2;
	add.s64 	%rd26, %rd26, 16;
	setp.ne.s32 	%p11, %r75, 0;
	@%p11 bra 	$L__BB1_6;
	cvt.u64.u32 	%rd27, %r4;
$L__BB1_14:
	setp.eq.s32 	%p12, %r3, 0;
	@%p12 bra 	$L__BB1_19;
	ld.global.f64 	%fd79, [%rd6];
	shl.b64 	%rd22, %rd27, 3;
	add.s64 	%rd23, %rd2, %rd22;
	ld.global.f64 	%fd80, [%rd23];
	sub.f64 	%fd17, %fd80, %fd1;
	mul.f64 	%fd81, %fd17, %fd17;
	sub.f64 	%fd82, %fd79, %fd2;
	fma.rn.f64 	%fd83, %fd82, %fd82, %fd81;
	neg.f64 	%fd84, %fd83;
	div.rn.f64 	%fd18, %fd84, %fd3;
	fma.rn.f64 	%fd85, %fd18, 0d3FF71547652B82FE, 0d4338000000000000;
	{
	.reg .b32 %temp; 
	mov.b64 	{%r21, %temp}, %fd85;
	}
	mov.f64 	%fd86, 0dC338000000000000;
	add.rn.f64 	%fd87, %fd85, %fd86;
	fma.rn.f64 	%fd88, %fd87, 0dBFE62E42FEFA39EF, %fd18;
	fma.rn.f64 	%fd89, %fd87, 0dBC7ABC9E3B39803F, %fd88;
	fma.rn.f64 	%fd90, %fd89, 0d3E5ADE1569CE2BDF, 0d3E928AF3FCA213EA;
	fma.rn.f64 	%fd91, %fd90, %fd89, 0d3EC71DEE62401315;
	fma.rn.f64 	%fd92, %fd91, %fd89, 0d3EFA01997C89EB71;
	fma.rn.f64 	%fd93, %fd92, %fd89, 0d3F2A01A014761F65;
	fma.rn.f64 	%fd94, %fd93, %fd89, 0d3F56C16C1852B7AF;
	fma.rn.f64 	%fd95, %fd94, %fd89, 0d3F81111111122322;
	fma.rn.f64 	%fd96, %fd95, %fd89, 0d3FA55555555502A1;
	fma.rn.f64 	%fd97, %fd96, %fd89, 0d3FC5555555555511;
	fma.rn.f64 	%fd98, %fd97, %fd89, 0d3FE000000000000B;
	fma.rn.f64 	%fd99, %fd98, %fd89, 0d3FF0000000000000;
	fma.rn.f64 	%fd100, %fd99, %fd89, 0d3FF0000000000000;
	{
	.reg .b32 %temp; 
	mov.b64 	{%r22, %temp}, %fd100;
	}
	{
	.reg .b32 %temp; 
	mov.b64 	{%temp, %r23}, %fd100;
	}
	shl.b32 	%r61, %r21, 20;
	add.s32 	%r62, %r61, %r23;
	mov.b64 	%fd108, {%r22, %r62};
	{
	.reg .b32 %temp; 
	mov.b64 	{%temp, %r63}, %fd18;
	}
	mov.b32 	%f6, %r63;
	abs.f32 	%f3, %f6;
	setp.lt.f32 	%p13, %f3, 0f4086232B;
	@%p13 bra 	$L__BB1_18;
	setp.lt.f64 	%p14, %fd18, 0d0000000000000000;
	add.f64 	%fd101, %fd18, 0d7FF0000000000000;
	selp.f64 	%fd108, 0d0000000000000000, %fd101, %p14;
	setp.geu.f32 	%p15, %f3, 0f40874800;
	@%p15 bra 	$L__BB1_18;
	shr.u32 	%r64, %r21, 31;
	add.s32 	%r65, %r21, %r64;
	shr.s32 	%r66, %r65, 1;
	shl.b32 	%r67, %r66, 20;
	add.s32 	%r68, %r23, %r67;
	mov.b64 	%fd102, {%r22, %r68};
	sub.s32 	%r69, %r21, %r66;
	shl.b32 	%r70, %r69, 20;
	add.s32 	%r71, %r70, 1072693248;
	mov.b32 	%r72, 0;
	mov.b64 	%fd103, {%r72, %r71};
	mul.f64 	%fd108, %fd103, %fd102;
$L__BB1_18:
	div.rn.f64 	%fd104, %fd17, %fd4;
	mul.f64 	%fd105, %fd104, %fd108;
	mul.wide.s32 	%rd24, %r78, 8;
	add.s64 	%rd25, %rd1, %rd24;
	st.global.f64 	[%rd25], %fd105;
	add.s32 	%r78, %r78, 1;
$L__BB1_19:
	add.s32 	%r73, %r73, 1;
	setp.ne.s32 	%p16, %r73, %r28;
	@%p16 bra 	$L__BB1_4;
$L__BB1_20:
	ret;

}
	// .globl	dgc_dy_using_args_arrays_cuda_Kernel
.visible .entry dgc_dy_using_args_arrays_cuda_Kernel(
	.param .u64 .ptr .align 1 dgc_dy_using_args_arrays_cuda_Kernel_param_0,
	.param .u64 .ptr .align 1 dgc_dy_using_args_arrays_cuda_Kernel_param_1,
	.param .u64 .ptr .align 1 dgc_dy_using_args_arrays_cuda_Kernel_param_2,
	.param .u64 .ptr .align 1 dgc_dy_using_args_arrays_cuda_Kernel_param_3,
	.param .u32 dgc_dy_using_args_arrays_cuda_Kernel_param_4,
	.param .u32 dgc_dy_using_args_arrays_cuda_Kernel_param_5,
	.param .u32 dgc_dy_using_args_arrays_cuda_Kernel_param_6,
	.param .u32 dgc_dy_using_args_arrays_cuda_Kernel_param_7
)
{
	.reg .pred 	%p<17>;
	.reg .b32 	%r<80>;
	.reg .b32 	%f<7>;
	.reg .b64 	%rd<28>;
	.reg .b64 	%fd<109>;

	ld.param.u64 	%rd15, [dgc_dy_using_args_arrays_cuda_Kernel_param_0];
	ld.param.u64 	%rd13, [dgc_dy_using_args_arrays_cuda_Kernel_param_1];
	ld.param.u64 	%rd16, [dgc_dy_using_args_arrays_cuda_Kernel_param_2];
	ld.param.u64 	%rd14, [dgc_dy_using_args_arrays_cuda_Kernel_param_3];
	ld.param.u32 	%r27, [dgc_dy_using_args_arrays_cuda_Kernel_param_4];
	ld.param.u32 	%r28, [dgc_dy_using_args_arrays_cuda_Kernel_param_5];
	ld.param.u32 	%r29, [dgc_dy_using_args_arrays_cuda_Kernel_param_6];
	ld.param.u32 	%r30, [dgc_dy_using_args_arrays_cuda_Kernel_param_7];
	cvta.to.global.u64 	%rd1, %rd15;
	cvta.to.global.u64 	%rd2, %rd16;
	mov.u32 	%r31, %ctaid.x;
	mov.u32 	%r32, %ntid.x;
	mov.u32 	%r33, %tid.x;
	mad.lo.s32 	%r1, %r31, %r32, %r33;
	setp.ge.s32 	%p1, %r1, %r30;
	@%p1 bra 	$L__BB2_20;
	cvta.to.global.u64 	%rd17, %rd13;
	mul.lo.s32 	%r34, %r27, %r1;
	mul.wide.s32 	%rd18, %r34, 8;
	add.s64 	%rd3, %rd17, %rd18;
	ld.global.f64 	%fd1, [%rd3];
	ld.global.f64 	%fd2, [%rd3+8];
	mul.lo.s32 	%r2, %r28, %r1;
	setp.lt.s32 	%p2, %r28, 1;
	@%p2 bra 	$L__BB2_20;
	ld.global.f64 	%fd23, [%rd3+16];
	setp.lt.s32 	%p3, %r29, 1;
	add.f64 	%fd24, %fd23, %fd23;
	mul.f64 	%fd3, %fd23, %fd24;
	mul.f64 	%fd4, %fd23, %fd23;
	@%p3 bra 	$L__BB2_20;
	and.b32  	%r3, %r29, 1;
	and.b32  	%r4, %r29, 2147483646;
	neg.s32 	%r5, %r4;
	add.s64 	%rd4, %rd1, 8;
	cvta.to.global.u64 	%rd5, %rd14;
	mul.lo.s32 	%r78, %r2, %r29;
	mov.b32 	%r73, 0;
	add.s64 	%rd7, %rd2, 8;
$L__BB2_4:
	setp.eq.s32 	%p4, %r29, 1;
	mul.wide.u32 	%rd20, %r73, 8;
	add.s64 	%rd6, %rd5, %rd20;
	mov.b64 	%rd27, 0;
	@%p4 bra 	$L__BB2_14;
	mov.u64 	%rd26, %rd7;
	mov.u32 	%r75, %r5;
$L__BB2_6:
	ld.global.f64 	%fd25, [%rd6];
	ld.global.f64 	%fd26, [%rd26+-8];
	sub.f64 	%fd27, %fd26, %fd1;
	mul.f64 	%fd28, %fd27, %fd27;
	sub.f64 	%fd5, %fd25, %fd2;
	fma.rn.f64 	%fd29, %fd5, %fd5, %fd28;
	neg.f64 	%fd30, %fd29;
	div.rn.f64 	%fd6, %fd30, %fd3;
	fma.rn.f64 	%fd31, %fd6, 0d3FF71547652B82FE, 0d4338000000000000;
	{
	.reg .b32 %temp; 
	mov.b64 	{%r11, %temp}, %fd31;
	}
	mov.f64 	%fd32, 0dC338000000000000;
	add.rn.f64 	%fd33, %fd31, %fd32;
	fma.rn.f64 	%fd34, %fd33, 0dBFE62E42FEFA39EF, %fd6;
	fma.rn.f64 	%fd35, %fd33, 0dBC7ABC9E3B39803F, %fd34;
	fma.rn.f64 	%fd36, %fd35, 0d3E5ADE1569CE2BDF, 0d3E928AF3FCA213EA;
	fma.rn.f64 	%fd37, %fd36, %fd35, 0d3EC71DEE62401315;
	fma.rn.f64 	%fd38, %fd37, %fd35, 0d3EFA01997C89EB71;
	fma.rn.f64 	%fd39, %fd38, %fd35, 0d3F2A01A014761F65;
	fma.rn.f64 	%fd40, %fd39, %fd35, 0d3F56C16C1852B7AF;
	fma.rn.f64 	%fd41, %fd40, %fd35, 0d3F81111111122322;
	fma.rn.f64 	%fd42, %fd41, %fd35, 0d3FA55555555502A1;
	fma.rn.f64 	%fd43, %fd42, %fd35, 0d3FC5555555555511;
	fma.rn.f64 	%fd44, %fd43, %fd35, 0d3FE000000000000B;
	fma.rn.f64 	%fd45, %fd44, %fd35, 0d3FF0000000000000;
	fma.rn.f64 	%fd46, %fd45, %fd35, 0d3FF0000000000000;
	{
	.reg .b32 %temp; 
	mov.b64 	{%r12, %temp}, %fd46;
	}
	{
	.reg .b32 %temp; 
	mov.b64 	{%temp, %r13}, %fd46;
	}
	shl.b32 	%r37, %r11, 20;
	add.s32 	%r38, %r37, %r13;
	mov.b64 	%fd106, {%r12, %r38};
	{
	.reg .b32 %temp; 
	mov.b64 	{%temp, %r39}, %fd6;
	}
	mov.b32 	%f4, %r39;
	abs.f32 	%f1, %f4;
	setp.lt.f32 	%p5, %f1, 0f4086232B;
	@%p5 bra 	$L__BB2_9;
	setp.lt.f64 	%p6, %fd6, 0d0000000000000000;
	add.f64 	%fd47, %fd6, 0d7FF0000000000000;
	selp.f64 	%fd106, 0d0000000000000000, %fd47, %p6;
	setp.geu.f32 	%p7, %f1, 0f40874800;
	@%p7 bra 	$L__BB2_9;
	shr.u32 	%r40, %r11, 31;
	add.s32 	%r41, %r11, %r40;
	shr.s32 	%r42, %r41, 1;
	shl.b32 	%r43, %r42, 20;
	add.s32 	%r44, %r13, %r43;
	mov.b64 	%fd48, {%r12, %r44};
	sub.s32 	%r45, %r11, %r42;
	shl.b32 	%r46, %r45, 20;
	add.s32 	%r47, %r46, 1072693248;
	mov.b32 	%r48, 0;
	mov.b64 	%fd49, {%r48, %r47};
	mul.f64 	%fd106, %fd49, %fd48;
$L__BB2_9:
	mul.wide.s32 	%rd21, %r78, 8;
	add.s64 	%rd9, %rd4, %rd21;
	div.rn.f64 	%fd50, %fd5, %fd4;
	mul.f64 	%fd51, %fd50, %fd106;
	st.global.f64 	[%rd9+-8], %fd51;
	ld.global.f64 	%fd52, [%rd6];
	ld.global.f64 	%fd53, [%rd26];
	sub.f64 	%fd54, %fd53, %fd1;
	mul.f64 	%fd55, %fd54, %fd54;
	sub.f64 	%fd11, %fd52, %fd2;
	fma.rn.f64 	%fd56, %fd11, %fd11, %fd55;
	neg.f64 	%fd57, %fd56;
	div.rn.f64 	%fd12, %fd57, %fd3;
	fma.rn.f64 	%fd58, %fd12, 0d3FF71547652B82FE, 0d4338000000000000;
	{
	.reg .b32 %temp; 
	mov.b64 	{%r14, %temp}, %fd58;
	}
	mov.f64 	%fd59, 0dC338000000000000;
	add.rn.f64 	%fd60, %fd58, %fd59;
	fma.rn.f64 	%fd61, %fd60, 0dBFE62E42FEFA39EF, %fd12;
	fma.rn.f64 	%fd62, %fd60, 0dBC7ABC9E3B39803F, %fd61;
	fma.rn.f64 	%fd63, %fd62, 0d3E5ADE1569CE2BDF, 0d3E928AF3FCA213EA;
	fma.rn.f64 	%fd64, %fd63, %fd62, 0d3EC71DEE62401315;
	fma.rn.f64 	%fd65, %fd64, %fd62, 0d3EFA01997C89EB71;
	fma.rn.f64 	%fd66, %fd65, %fd62, 0d3F2A01A014761F65;
	fma.rn.f64 	%fd67, %fd66, %fd62, 0d3F56C16C1852B7AF;
	fma.rn.f64 	%fd68, %fd67, %fd62, 0d3F81111111122322;
	fma.rn.f64 	%fd69, %fd68, %fd62, 0d3FA55555555502A1;
	fma.rn.f64 	%fd70, %fd69, %fd62, 0d3FC5555555555511;
	fma.rn.f64 	%fd71, %fd70, %fd62, 0d3FE000000000000B;
	fma.rn.f64 	%fd72, %fd71, %fd62, 0d3FF0000000000000;
	fma.rn.f64 	%fd73, %fd72, %fd62, 0d3FF0000000000000;
	{
	.reg .b32 %temp; 
	mov.b64 	{%r15, %temp}, %fd73;
	}
	{
	.reg .b32 %temp; 
	mov.b64 	{%temp, %r16}, %fd73;
	}
	shl.b32 	%r49, %r14, 20;
	add.s32 	%r50, %r49, %r16;
	mov.b64 	%fd107, {%r15, %r50};
	{
	.reg .b32 %temp; 
	mov.b64 	{%temp, %r51}, %fd12;
	}
	mov.b32 	%f5, %r51;
	abs.f32 	%f2, %f5;
	setp.lt.f32 	%p8, %f2, 0f4086232B;
	@%p8 bra 	$L__BB2_12;
	setp.lt.f64 	%p9, %fd12, 0d0000000000000000;
	add.f64 	%fd74, %fd12, 0d7FF0000000000000;
	selp.f64 	%fd107, 0d0000000000000000, %fd74, %p9;
	setp.geu.f32 	%p10, %f2, 0f40874800;
	@%p10 bra 	$L__BB2_12;
	shr.u32 	%r52, %r14, 31;
	add.s32 	%r53, %r14, %r52;
	shr.s32 	%r54, %r53, 1;
	shl.b32 	%r55, %r54, 20;
	add.s32 	%r56, %r16, %r55;
	mov.b64 	%fd75, {%r15, %r56};
	sub.s32 	%r57, %r14, %r54;
	shl.b32 	%r58, %r57, 20;
	add.s32 	%r59, %r58, 1072693248;
	mov.b32 	%r60, 0;
	mov.b64 	%fd76, {%r60, %r59};
	mul.f64 	%fd107, %fd76, %fd75;
$L__BB2_12:
	div.rn.f64 	%fd77, %fd11, %fd4;
	mul.f64 	%fd78, %fd77, %fd107;
	st.global.f64 	[%rd9], %fd78;
	add.s32 	%r78, %r78, 2;
	add.s32 	%r75, %r75, 2;
	add.s64 	%rd26, %rd26, 16;
	setp.ne.s32 	%p11, %r75, 0;
	@%p11 bra 	$L__BB2_6;
	cvt.u64.u32 	%rd27, %r4;
$L__BB2_14:
	setp.eq.s32 	%p12, %r3, 0;
	@%p12 bra 	$L__BB2_19;
	ld.global.f64 	%fd79, [%rd6];
	shl.b64 	%rd22, %rd27, 3;
	add.s64 	%rd23, %rd2, %rd22;
	ld.global.f64 	%fd80, [%rd23];
	sub.f64 	%fd81, %fd80, %fd1;
	mul.f64 	%fd82, %fd81, %fd81;
	sub.f64 	%fd17, %fd79, %fd2;
	fma.rn.f64 	%fd83, %fd17, %fd17, %fd82;
	neg.f64 	%fd84, %fd83;
	div.rn.f64 	%fd18, %fd84, %fd3;
	fma.rn.f64 	%fd85, %fd18, 0d3FF71547652B82FE, 0d4338000000000000;
	{
	.reg .b32 %temp; 
	mov.b64 	{%r21, %temp}, %fd85;
	}
	mov.f64 	%fd86, 0dC338000000000000;
	add.rn.f64 	%fd87, %fd85, %fd86;
	fma.rn.f64 	%fd88, %fd87, 0dBFE62E42FEFA39EF, %fd18;
	fma.rn.f64 	%fd89, %fd87, 0dBC7ABC9E3B39803F, %fd88;
	fma.rn.f64 	%fd90, %fd89, 0d3E5ADE1569CE2BDF, 0d3E928AF3FCA213EA;
	fma.rn.f64 	%fd91, %fd90, %fd89, 0d3EC71DEE62401315;
	fma.rn.f64 	%fd92, %fd91, %fd89, 0d3EFA01997C89EB71;
	fma.rn.f64 	%fd93, %fd92, %fd89, 0d3F2A01A014761F65;
	fma.rn.f64 	%fd94, %fd93, %fd89, 0d3F56C16C1852B7AF;
	fma.rn.f64 	%fd95, %fd94, %fd89, 0d3F81111111122322;
	fma.rn.f64 	%fd96, %fd95, %fd89, 0d3FA55555555502A1;
	fma.rn.f64 	%fd97, %fd96, %fd89, 0d3FC5555555555511;
	fma.rn.f64 	%fd98, %fd97, %fd89, 0d3FE000000000000B;
	fma.rn.f64 	%fd99, %fd98, %fd89, 0d3FF0000000000000;
	fma.rn.f64 	%fd100, %fd99, %fd89, 0d3FF0000000000000;
	{
	.reg .b32 %temp; 
	mov.b64 	{%r22, %temp}, %fd100;
	}
	{
	.reg .b32 %temp; 
	mov.b64 	{%temp, %r23}, %fd100;
	}
	shl.b32 	%r61, %r21, 20;
	add.s32 	%r62, %r61, %r23;
	mov.b64 	%fd108, {%r22, %r62};
	{
	.reg .b32 %temp; 
	mov.b64 	{%temp, %r63}, %fd18;
	}
	mov.b32 	%f6, %r63;
	abs.f32 	%f3, %f6;
	setp.lt.f32 	%p13, %f3, 0f4086232B;
	@%p13 bra 	$L__BB2_18;
	setp.lt.f64 	%p14, %fd18, 0d0000000000000000;
	add.f64 	%fd101, %fd18, 0d7FF0000000000000;
	selp.f64 	%fd108, 0d0000000000000000, %fd101, %p14;
	setp.geu.f32 	%p15, %f3, 0f40874800;
	@%p15 bra 	$L__BB2_18;
	shr.u32 	%r64, %r21, 31;
	add.s32 	%r65, %r21, %r64;
	shr.s32 	%r66, %r65, 1;
	shl.b32 	%r67, %r66, 20;
	add.s32 	%r68, %r23, %r67;
	mov.b64 	%fd102, {%r22, %r68};
	sub.s32 	%r69, %r21, %r66;
	shl.b32 	%r70, %r69, 20;
	add.s32 	%r71, %r70, 1072693248;
	mov.b32 	%r72, 0;
	mov.b64 	%fd103, {%r72, %r71};
	mul.f64 	%fd108, %fd103, %fd102;
$L__BB2_18:
	div.rn.f64 	%fd104, %fd17, %fd4;
	mul.f64 	%fd105, %fd104, %fd108;
	mul.wide.s32 	%rd24, %r78, 8;
	add.s64 	%rd25, %rd1, %rd24;
	st.global.f64 	[%rd25], %fd105;
	add.s32 	%r78, %r78, 1;
$L__BB2_19:
	add.s32 	%r73, %r73, 1;
	setp.ne.s32 	%p16, %r73, %r28;
	@%p16 bra 	$L__BB2_4;
$L__BB2_20:
	ret;

}
	// .globl	dgc_dsigma_using_args_arrays_cuda_Kernel
.visible .entry dgc_dsigma_using_args_arrays_cuda_Kernel(
	.param .u64 .ptr .align 1 dgc_dsigma_using_args_arrays_cuda_Kernel_param_0,
	.param .u64 .ptr .align 1 dgc_dsigma_using_args_arrays_cuda_Kernel_param_1,
	.param .u64 .ptr .align 1 dgc_dsigma_using_args_arrays_cuda_Kernel_param_2,
	.param .u64 .ptr .align 1 dgc_dsigma_using_args_arrays_cuda_Kernel_param_3,
	.param .u32 dgc_dsigma_using_args_arrays_cuda_Kernel_param_4,
	.param .u32 dgc_dsigma_using_args_arrays_cuda_Kernel_param_5,
	.param .u32 dgc_dsigma_using_args_arrays_cuda_Kernel_param_6,
	.param .u32 dgc_dsigma_using_args_arrays_cuda_Kernel_param_7
)
{
	.reg .pred 	%p<17>;
	.reg .b32 	%r<80>;
	.reg .b32 	%f<7>;
	.reg .b64 	%rd<28>;
	.reg .b64 	%fd<110>;

	ld.param.u64 	%rd15, [dgc_dsigma_using_args_arrays_cuda_Kernel_param_0];
	ld.param.u64 	%rd13, [dgc_dsigma_using_args_arrays_cuda_Kernel_param_1];
	ld.param.u64 	%rd16, [dgc_dsigma_using_args_arrays_cuda_Kernel_param_2];
	ld.param.u64 	%rd14, [dgc_dsigma_using_args_arrays_cuda_Kernel_param_3];
	ld.param.u32 	%r27, [dgc_dsigma_using_args_arrays_cuda_Kernel_param_4];
	ld.param.u32 	%r28, [dgc_dsigma_using_args_arrays_cuda_Kernel_param_5];
	ld.param.u32 	%r29, [dgc_dsigma_using_args_arrays_cuda_Kernel_param_6];
	ld.param.u32 	%r30, [dgc_dsigma_using_args_arrays_cuda_Kernel_param_7];
	cvta.to.global.u64 	%rd1, %rd15;
	cvta.to.global.u64 	%rd2, %rd16;
	mov.u32 	%r31, %ctaid.x;
	mov.u32 	%r32, %ntid.x;
	mov.u32 	%r33, %tid.x;
	mad.lo.s32 	%r1, %r31, %r32, %r33;
	setp.ge.s32 	%p1, %r1, %r30;
	@%p1 bra 	$L__BB3_20;
	cvta.to.global.u64 	%rd17, %rd13;
	mul.lo.s32 	%r34, %r27, %r1;
	mul.wide.s32 	%rd18, %r34, 8;
	add.s64 	%rd3, %rd17, %rd18;
	ld.global.f64 	%fd1, [%rd3];
	ld.global.f64 	%fd2, [%rd3+8];
	mul.lo.s32 	%r2, %r28, %r1;
	setp.lt.s32 	%p2, %r28, 1;
	@%p2 bra 	$L__BB3_20;
	ld.global.f64 	%fd23, [%rd3+16];
	setp.lt.s32 	%p3, %r29, 1;
	add.f64 	%fd24, %fd23, %fd23;
	mul.f64 	%fd3, %fd23, %fd24;
	mul.f64 	%fd25, %fd23, %fd23;
	mul.f64 	%fd4, %fd23, %fd25;
	@%p3 bra 	$L__BB3_20;
	and.b32  	%r3, %r29, 1;
	and.b32  	%r4, %r29, 2147483646;
	neg.s32 	%r5, %r4;
	add.s64 	%rd4, %rd1, 8;
	cvta.to.global.u64 	%rd5, %rd14;
	mul.lo.s32 	%r78, %r2, %r29;
	mov.b32 	%r73, 0;
	add.s64 	%rd7, %rd2, 8;
$L__BB3_4:
	setp.eq.s32 	%p4, %r29, 1;
	mul.wide.u32 	%rd20, %r73, 8;
	add.s64 	%rd6, %rd5, %rd20;
	mov.b64 	%rd27, 0;
	@%p4 bra 	$L__BB3_14;
	mov.u64 	%rd26, %rd7;
	mov.u32 	%r75, %r5;
$L__BB3_6:
	ld.global.f64 	%fd26, [%rd6];
	ld.global.f64 	%fd27, [%rd26+-8];
	sub.f64 	%fd28, %fd27, %fd1;
	mul.f64 	%fd29, %fd28, %fd28;
	sub.f64 	%fd30, %fd26, %fd2;
	fma.rn.f64 	%fd5, %fd30, %fd30, %fd29;
	neg.f64 	%fd31, %fd5;
	div.rn.f64 	%fd6, %fd31, %fd3;
	fma.rn.f64 	%fd32, %fd6, 0d3FF71547652B82FE, 0d4338000000000000;
	{
	.reg .b32 %temp; 
	mov.b64 	{%r11, %temp}, %fd32;
	}
	mov.f64 	%fd33, 0dC338000000000000;
	add.rn.f64 	%fd34, %fd32, %fd33;
	fma.rn.f64 	%fd35, %fd34, 0dBFE62E42FEFA39EF, %fd6;
	fma.rn.f64 	%fd36, %fd34, 0dBC7ABC9E3B39803F, %fd35;
	fma.rn.f64 	%fd37, %fd36, 0d3E5ADE1569CE2BDF, 0d3E928AF3FCA213EA;
	fma.rn.f64 	%fd38, %fd37, %fd36, 0d3EC71DEE62401315;
	fma.rn.f64 	%fd39, %fd38, %fd36, 0d3EFA01997C89EB71;
	fma.rn.f64 	%fd40, %fd39, %fd36, 0d3F2A01A014761F65;
	fma.rn.f64 	%fd41, %fd40, %fd36, 0d3F56C16C1852B7AF;
	fma.rn.f64 	%fd42, %fd41, %fd36, 0d3F81111111122322;
	fma.rn.f64 	%fd43, %fd42, %fd36, 0d3FA55555555502A1;
	fma.rn.f64 	%fd44, %fd43, %fd36, 0d3FC5555555555511;
	fma.rn.f64 	%fd45, %fd44, %fd36, 0d3FE000000000000B;
	fma.rn.f64 	%fd46, %fd45, %fd36, 0d3FF0000000000000;
	fma.rn.f64 	%fd47, %fd46, %fd36, 0d3FF0000000000000;
	{
	.reg .b32 %temp; 
	mov.b64 	{%r12, %temp}, %fd47;
	}
	{
	.reg .b32 %temp; 
	mov.b64 	{%temp, %r13}, %fd47;
	}
	shl.b32 	%r37, %r11, 20;
	add.s32 	%r38, %r37, %r13;
	mov.b64 	%fd107, {%r12, %r38};
	{
	.reg .b32 %temp; 
	mov.b64 	{%temp, %r39}, %fd6;
	}
	mov.b32 	%f4, %r39;
	abs.f32 	%f1, %f4;
	setp.lt.f32 	%p5, %f1, 0f4086232B;
	@%p5 bra 	$L__BB3_9;
	setp.lt.f64 	%p6, %fd6, 0d0000000000000000;
	add.f64 	%fd48, %fd6, 0d7FF0000000000000;
	selp.f64 	%fd107, 0d0000000000000000, %fd48, %p6;
	setp.geu.f32 	%p7, %f1, 0f40874800;
	@%p7 bra 	$L__BB3_9;
	shr.u32 	%r40, %r11, 31;
	add.s32 	%r41, %r11, %r40;
	shr.s32 	%r42, %r41, 1;
	shl.b32 	%r43, %r42, 20;
	add.s32 	%r44, %r13, %r43;
	mov.b64 	%fd49, {%r12, %r44};
	sub.s32 	%r45, %r11, %r42;
	shl.b32 	%r46, %r45, 20;
	add.s32 	%r47, %r46, 1072693248;
	mov.b32 	%r48, 0;
	mov.b64 	%fd50, {%r48, %r47};
	mul.f64 	%fd107, %fd50, %fd49;
$L__BB3_9:
	mul.wide.s32 	%rd21, %r78, 8;
	add.s64 	%rd9, %rd4, %rd21;
	div.rn.f64 	%fd51, %fd5, %fd4;
	mul.f64 	%fd52, %fd51, %fd107;
	st.global.f64 	[%rd9+-8], %fd52;
	ld.global.f64 	%fd53, [%rd6];
	ld.global.f64 	%fd54, [%rd26];
	sub.f64 	%fd55, %fd54, %fd1;
	mul.f64 	%fd56, %fd55, %fd55;
	sub.f64 	%fd57, %fd53, %fd2;
	fma.rn.f64 	%fd11, %fd57, %fd57, %fd56;
	neg.f64 	%fd58, %fd11;
	div.rn.f64 	%fd12, %fd58, %fd3;
	fma.rn.f64 	%fd59, %fd12, 0d3FF71547652B82FE, 0d4338000000000000;
	{
	.reg .b32 %temp; 
	mov.b64 	{%r14, %temp}, %fd59;
	}
	mov.f64 	%fd60, 0dC338000000000000;
	add.rn.f64 	%fd61, %fd59, %fd60;
	fma.rn.f64 	%fd62, %fd61, 0dBFE62E42FEFA39EF, %fd12;
	fma.rn.f64 	%fd63, %fd61, 0dBC7ABC9E3B39803F, %fd62;
	fma.rn.f64 	%fd64, %fd63, 0d3E5ADE1569CE2BDF, 0d3E928AF3FCA213EA;
	fma.rn.f64 	%fd65, %fd64, %fd63, 0d3EC71DEE62401315;
	fma.rn.f64 	%fd66, %fd65, %fd63, 0d3EFA01997C89EB71;
	fma.rn.f64 	%fd67, %fd66, %fd63, 0d3F2A01A014761F65;
	fma.rn.f64 	%fd68, %fd67, %fd63, 0d3F56C16C1852B7AF;
	fma.rn.f64 	%fd69, %fd68, %fd63, 0d3F81111111122322;
	fma.rn.f64 	%fd70, %fd69, %fd63, 0d3FA55555555502A1;
	fma.rn.f64 	%fd71, %fd70, %fd63, 0d3FC5555555555511;
	fma.rn.f64 	%fd72, %fd71, %fd63, 0d3FE000000000000B;
	fma.rn.f64 	%fd73, %fd72, %fd63, 0d3FF0000000000000;
	fma.rn.f64 	%fd74, %fd73, %fd63, 0d3FF0000000000000;
	{
	.reg .b32 %temp; 
	mov.b64 	{%r15, %temp}, %fd74;
	}
	{
	.reg .b32 %temp; 
	mov.b64 	{%temp, %r16}, %fd74;
	}
	shl.b32 	%r49, %r14, 20;
	add.s32 	%r50, %r49, %r16;
	mov.b64 	%fd108, {%r15, %r50};
	{
	.reg .b32 %temp; 
	mov.b64 	{%temp, %r51}, %fd12;
	}
	mov.b32 	%f5, %r51;
	abs.f32 	%f2, %f5;
	setp.lt.f32 	%p8, %f2, 0f4086232B;
	@%p8 bra 	$L__BB3_12;
	setp.lt.f64 	%p9, %fd12, 0d0000000000000000;
	add.f64 	%fd75, %fd12, 0d7FF0000000000000;
	selp.f64 	%fd108, 0d0000000000000000, %fd75, %p9;
	setp.geu.f32 	%p10, %f2, 0f40874800;
	@%p10 bra 	$L__BB3_12;
	shr.u32 	%r52, %r14, 31;
	add.s32 	%r53, %r14, %r52;
	shr.s32 	%r54, %r53, 1;
	shl.b32 	%r55, %r54, 20;
	add.s32 	%r56, %r16, %r55;
	mov.b64 	%fd76, {%r15, %r56};
	sub.s32 	%r57, %r14, %r54;
	shl.b32 	%r58, %r57, 20;
	add.s32 	%r59, %r58, 1072693248;
	mov.b32 	%r60, 0;
	mov.b64 	%fd77, {%r60, %r59};
	mul.f64 	%fd108, %fd77, %fd76;
$L__BB3_12:
	div.rn.f64 	%fd78, %fd11, %fd4;
	mul.f64 	%fd79, %fd78, %fd108;
	st.global.f64 	[%rd9], %fd79;
	add.s32 	%r78, %r78, 2;
	add.s32 	%r75, %r75, 2;
	add.s64 	%rd26, %rd26, 16;
	setp.ne.s32 	%p11, %r75, 0;
	@%p11 bra 	$L__BB3_6;
	cvt.u64.u32 	%rd27, %r4;
$L__BB3_14:
	setp.eq.s32 	%p12, %r3, 0;
	@%p12 bra 	$L__BB3_19;
	ld.global.f64 	%fd80, [%rd6];
	shl.b64 	%rd22, %rd27, 3;
	add.s64 	%rd23, %rd2, %rd22;
	ld.global.f64 	%fd81, [%rd23];
	sub.f64 	%fd82, %fd81, %fd1;
	mul.f64 	%fd83, %fd82, %fd82;
	sub.f64 	%fd84, %fd80, %fd2;
	fma.rn.f64 	%fd17, %fd84, %fd84, %fd83;
	neg.f64 	%fd85, %fd17;
	div.rn.f64 	%fd18, %fd85, %fd3;
	fma.rn.f64 	%fd86, %fd18, 0d3FF71547652B82FE, 0d4338000000000000;
	{
	.reg .b32 %temp; 
	mov.b64 	{%r21, %temp}, %fd86;
	}
	mov.f64 	%fd87, 0dC338000000000000;
	add.rn.f64 	%fd88, %fd86, %fd87;
	fma.rn.f64 	%fd89, %fd88, 0dBFE62E42FEFA39EF, %fd18;
	fma.rn.f64 	%fd90, %fd88, 0dBC7ABC9E3B39803F, %fd89;
	fma.rn.f64 	%fd91, %fd90, 0d3E5ADE1569CE2BDF, 0d3E928AF3FCA213EA;
	fma.rn.f64 	%fd92, %fd91, %fd90, 0d3EC71DEE62401315;
	fma.rn.f64 	%fd93, %fd92, %fd90, 0d3EFA01997C89EB71;
	fma.rn.f64 	%fd94, %fd93, %fd90, 0d3F2A01A014761F65;
	fma.rn.f64 	%fd95, %fd94, %fd90, 0d3F56C16C1852B7AF;
	fma.rn.f64 	%fd96, %fd95, %fd90, 0d3F81111111122322;
	fma.rn.f64 	%fd97, %fd96, %fd90, 0d3FA55555555502A1;
	fma.rn.f64 	%fd98, %fd97, %fd90, 0d3FC5555555555511;
	fma.rn.f64 	%fd99, %fd98, %fd90, 0d3FE000000000000B;
	fma.rn.f64 	%fd100, %fd99, %fd90, 0d3FF0000000000000;
	fma.rn.f64 	%fd101, %fd100, %fd90, 0d3FF0000000000000;
	{
	.reg .b32 %temp; 
	mov.b64 	{%r22, %temp}, %fd101;
	}
	{
	.reg .b32 %temp; 
	mov.b64 	{%temp, %r23}, %fd101;
	}
	shl.b32 	%r61, %r21, 20;
	add.s32 	%r62, %r61, %r23;
	mov.b64 	%fd109, {%r22, %r62};
	{
	.reg .b32 %temp; 
	mov.b64 	{%temp, %r63}, %fd18;
	}
	mov.b32 	%f6, %r63;
	abs.f32 	%f3, %f6;
	setp.lt.f32 	%p13, %f3, 0f4086232B;
	@%p13 bra 	$L__BB3_18;
	setp.lt.f64 	%p14, %fd18, 0d0000000000000000;
	add.f64 	%fd102, %fd18, 0d7FF0000000000000;
	selp.f64 	%fd109, 0d0000000000000000, %fd102, %p14;
	setp.geu.f32 	%p15, %f3, 0f40874800;
	@%p15 bra 	$L__BB3_18;
	shr.u32 	%r64, %r21, 31;
	add.s32 	%r65, %r21, %r64;
	shr.s32 	%r66, %r65, 1;
	shl.b32 	%r67, %r66, 20;
	add.s32 	%r68, %r23, %r67;
	mov.b64 	%fd103, {%r22, %r68};
	sub.s32 	%r69, %r21, %r66;
	shl.b32 	%r70, %r69, 20;
	add.s32 	%r71, %r70, 1072693248;
	mov.b32 	%r72, 0;
	mov.b64 	%fd104, {%r72, %r71};
	mul.f64 	%fd109, %fd104, %fd103;
$L__BB3_18:
	div.rn.f64 	%fd105, %fd17, %fd4;
	mul.f64 	%fd106, %fd105, %fd109;
	mul.wide.s32 	%rd24, %r78, 8;
	add.s64 	%rd25, %rd1, %rd24;
	st.global.f64 	[%rd25], %fd106;
	add.s32 	%r78, %r78, 1;
$L__BB3_19:
	add.s32 	%r73, %r73, 1;
	setp.ne.s32 	%p16, %r73, %r28;
	@%p16 bra 	$L__BB3_4;
$L__BB3_20:
	ret;

}


// ===== COMPILED SASS (sm_100) =====

	.target	sm_100

	.elftype	@"ET_EXEC"


//--------------------- .note.nv.tkinfo           --------------------------
	.section	.note.nv.tkinfo,"",@"SHT_NOTE"
	.sectionflags	@"SHF_NOTE_NV_TKINFO"
	.tkinfo
        /*0018*/ 	.word	0x00000002
        /*0030*/ 	.string	""
        /*0030*/ 	.string	"ptxas"
        /*0030*/ 	.string	"Cuda compilation tools, release 13.0, V13.0.88"
        /*0030*/ 	.string	"Build cuda_13.0.r13.0/compiler.36424714_0"
        /*0030*/ 	.string	"-arch sm_100 -m 64 "



//--------------------- .note.nv.cuinfo           --------------------------
	.section	.note.nv.cuinfo,"",@"SHT_NOTE"
	.sectionflags	@"SHF_NOTE_NV_CUINFO"
        /*0018*/ 	.short	0x0002
        /*001a*/ 	.short	0x0064
        /*001c*/ 	.short	0x0082
	.zero		2


//--------------------- .nv.info                  --------------------------
	.section	.nv.info,"",@"SHT_CUDA_INFO"
	.align	4


	//----- nvinfo : EIATTR_REGCOUNT
	.align		4
        /*0000*/ 	.byte	0x04, 0x2f
        /*0002*/ 	.short	(.L_1 - .L_0)
	.align		4
.L_0:
        /*0004*/ 	.word	index@(gc_using_args_arrays_cuda_Kernel)
        /*0008*/ 	.word	0x00000020


	//----- nvinfo : EIATTR_FRAME_SIZE
	.align		4
.L_1:
        /*000c*/ 	.byte	0x04, 0x11
        /*000e*/ 	.short	(.L_3 - .L_2)
	.align		4
.L_2:
        /*0010*/ 	.word	index@($__internal_3_$__cuda_sm20_div_rn_f64_full)
        /*0014*/ 	.word	0x00000000


	//----- nvinfo : EIATTR_FRAME_SIZE
	.align		4
.L_3:
        /*0018*/ 	.byte	0x04, 0x11
        /*001a*/ 	.short	(.L_5 - .L_4)
	.align		4
.L_4:
        /*001c*/ 	.word	index@(gc_using_args_arrays_cuda_Kernel)
        /*0020*/ 	.word	0x00000000


	//----- nvinfo : EIATTR_REGCOUNT
	.align		4
.L_5:
        /*0024*/ 	.byte	0x04, 0x2f
        /*0026*/ 	.short	(.L_7 - .L_6)
	.align		4
.L_6:
        /*0028*/ 	.word	index@(dgc_dx_using_args_arrays_cuda_Kernel)
        /*002c*/ 	.word	0x00000026


	//----- nvinfo : EIATTR_FRAME_SIZE
	.align		4
.L_7:
        /*0030*/ 	.byte	0x04, 0x11
        /*0032*/ 	.short	(.L_9 - .L_8)
	.align		4
.L_8:
        /*0034*/ 	.word	index@($__internal_2_$__cuda_sm20_div_rn_f64_full)
        /*0038*/ 	.word	0x00000000


	//----- nvinfo : EIATTR_FRAME_SIZE
	.align		4
.L_9:
        /*003c*/ 	.byte	0x04, 0x11
        /*003e*/ 	.short	(.L_11 - .L_10)
	.align		4
.L_10:
        /*0040*/ 	.word	index@(dgc_dx_using_args_arrays_cuda_Kernel)
        /*0044*/ 	.word	0x00000000


	//----- nvinfo : EIATTR_REGCOUNT
	.align		4
.L_11:
        /*0048*/ 	.byte	0x04, 0x2f
        /*004a*/ 	.short	(.L_13 - .L_12)
	.align		4
.L_12:
        /*004c*/ 	.word	index@(dgc_dy_using_args_arrays_cuda_Kernel)
        /*0050*/ 	.word	0x00000026


	//----- nvinfo : EIATTR_FRAME_SIZE
	.align		4
.L_13:
        /*0054*/ 	.byte	0x04, 0x11
        /*0056*/ 	.short	(.L_15 - .L_14)
	.align		4
.L_14:
        /*0058*/ 	.word	index@($__internal_1_$__cuda_sm20_div_rn_f64_full)
        /*005c*/ 	.word	0x00000000


	//----- nvinfo : EIATTR_FRAME_SIZE
	.align		4
.L_15:
        /*0060*/ 	.byte	0x04, 0x11
        /*0062*/ 	.short	(.L_17 - .L_16)
	.align		4
.L_16:
        /*0064*/ 	.word	index@(dgc_dy_using_args_arrays_cuda_Kernel)
        /*0068*/ 	.word	0x00000000


	//----- nvinfo : EIATTR_REGCOUNT
	.align		4
.L_17:
        /*006c*/ 	.byte	0x04, 0x2f
        /*006e*/ 	.short	(.L_19 - .L_18)
	.align		4
.L_18:
        /*0070*/ 	.word	index@(dgc_dsigma_using_args_arrays_cuda_Kernel)
        /*0074*/ 	.word	0x00000026


	//----- nvinfo : EIATTR_FRAME_SIZE
	.align		4
.L_19:
        /*0078*/ 	.byte	0x04, 0x11
        /*007a*/ 	.short	(.L_21 - .L_20)
	.align		4
.L_20:
        /*007c*/ 	.word	index@($__internal_0_$__cuda_sm20_div_rn_f64_full)
        /*0080*/ 	.word	0x00000000


	//----- nvinfo : EIATTR_FRAME_SIZE
	.align		4
.L_21:
        /*0084*/ 	.byte	0x04, 0x11
        /*0086*/ 	.short	(.L_23 - .L_22)
	.align		4
.L_22:
        /*0088*/ 	.word	index@(dgc_dsigma_using_args_arrays_cuda_Kernel)
        /*008c*/ 	.word	0x00000000


	//----- nvinfo : EIATTR_MIN_STACK_SIZE
	.align		4
.L_23:
        /*0090*/ 	.byte	0x04, 0x12
        /*0092*/ 	.short	(.L_25 - .L_24)
	.align		4
.L_24:
        /*0094*/ 	.word	index@(dgc_dsigma_using_args_arrays_cuda_Kernel)
        /*0098*/ 	.word	0x00000000


	//----- nvinfo : EIATTR_MIN_STACK_SIZE
	.align		4
.L_25:
        /*009c*/ 	.byte	0x04, 0x12
        /*009e*/ 	.short	(.L_27 - .L_26)
	.align		4
.L_26:
        /*00a0*/ 	.word	index@(dgc_dy_using_args_arrays_cuda_Kernel)
        /*00a4*/ 	.word	0x00000000


	//----- nvinfo : EIATTR_MIN_STACK_SIZE
	.align		4
.L_27:
        /*00a8*/ 	.byte	0x04, 0x12
        /*00aa*/ 	.short	(.L_29 - .L_28)
	.align		4
.L_28:
        /*00ac*/ 	.word	index@(dgc_dx_using_args_arrays_cuda_Kernel)
        /*00b0*/ 	.word	0x00000000


	//----- nvinfo : EIATTR_MIN_STACK_SIZE
	.align		4
.L_29:
        /*00b4*/ 	.byte	0x04, 0x12
        /*00b6*/ 	.short	(.L_31 - .L_30)
	.align		4
.L_30:
        /*00b8*/ 	.word	index@(gc_using_args_arrays_cuda_Kernel)
        /*00bc*/ 	.word	0x00000000
.L_31:


//--------------------- .nv.compat                --------------------------
	.section	.nv.compat,"",@"SHT_CUDA_COMPAT_INFO"
	.align	4
        /*0000*/ 	.byte	0x02, 0x09, 0x00, 0x00, 0x02, 0x02, 0x01, 0x00, 0x02, 0x05, 0x05, 0x00, 0x03, 0x07, 0x01, 0x01
        /*0010*/ 	.byte	0x02, 0x03, 0x00, 0x00, 0x02, 0x06, 0x01, 0x00, 0x04, 0x0b, 0x08, 0x00, 0x01, 0x00, 0x00, 0x00
        /*0020*/ 	.byte	0x00, 0x00, 0x00, 0x00


//--------------------- .nv.info.dgc_dsigma_using_args_arrays_cuda_Kernel --------------------------
	.section	.nv.info.dgc_dsigma_using_args_arrays_cuda_Kernel,"",@"SHT_CUDA_INFO"
	.sectionflags	@""
	.align	4


	//----- nvinfo : EIATTR_CUDA_API_VERSION
	.align		4
        /*0000*/ 	.byte	0x04, 0x37
        /*0002*/ 	.short	(.L_33 - .L_32)
.L_32:
        /*0004*/ 	.word	0x00000082


	//----- nvinfo : EIATTR_KPARAM_INFO
	.align		4
.L_33:
        /*0008*/ 	.byte	0x04, 0x17
        /*000a*/ 	.short	(.L_35 - .L_34)
.L_34:
        /*000c*/ 	.word	0x00000000
        /*0010*/ 	.short	0x0007
        /*0012*/ 	.short	0x002c
        /*0014*/ 	.byte	0x00, 0xf0, 0x11, 0x00


	//----- nvinfo : EIATTR_KPARAM_INFO
	.align		4
.L_35:
        /*0018*/ 	.byte	0x04, 0x17
        /*001a*/ 	.short	(.L_37 - .L_36)
.L_36:
        /*001c*/ 	.word	0x00000000
        /*0020*/ 	.short	0x0006
        /*0022*/ 	.short	0x0028
        /*0024*/ 	.byte	0x00, 0xf0, 0x11, 0x00


	//----- nvinfo : EIATTR_KPARAM_INFO
	.align		4
.L_37:
        /*0028*/ 	.byte	0x04, 0x17
        /*002a*/ 	.short	(.L_39 - .L_38)
.L_38:
        /*002c*/ 	.word	0x00000000
        /*0030*/ 	.short	0x0005
        /*0032*/ 	.short	0x0024
        /*0034*/ 	.byte	0x00, 0xf0, 0x11, 0x00


	//----- nvinfo : EIATTR_KPARAM_INFO
	.align		4
.L_39:
        /*0038*/ 	.byte	0x04, 0x17
        /*003a*/ 	.short	(.L_41 - .L_40)
.L_40:
        /*003c*/ 	.word	0x00000000
        /*0040*/ 	.short	0x0004
        /*0042*/ 	.short	0x0020
        /*0044*/ 	.byte	0x00, 0xf0, 0x11, 0x00


	//----- nvinfo : EIATTR_KPARAM_INFO
	.align		4
.L_41:
        /*0048*/ 	.byte	0x04, 0x17
        /*004a*/ 	.short	(.L_43 - .L_42)
.L_42:
        /*004c*/ 	.word	0x00000000
        /*0050*/ 	.short	0x0003
        /*0052*/ 	.short	0x0018
        /*0054*/ 	.byte	0x00, 0xf5, 0x21, 0x00


	//----- nvinfo : EIATTR_KPARAM_INFO
	.align		4
.L_43:
        /*0058*/ 	.byte	0x04, 0x17
        /*005a*/ 	.short	(.L_45 - .L_44)
.L_44:
        /*005c*/ 	.word	0x00000000
        /*0060*/ 	.short	0x0002
        /*0062*/ 	.short	0x0010
        /*0064*/ 	.byte	0x00, 0xf5, 0x21, 0x00


	//----- nvinfo : EIATTR_KPARAM_INFO
	.align		4
.L_45:
        /*0068*/ 	.byte	0x04, 0x17
        /*006a*/ 	.short	(.L_47 - .L_46)
.L_46:
        /*006c*/ 	.word	0x00000000
        /*0070*/ 	.short	0x0001
        /*0072*/ 	.short	0x0008
        /*0074*/ 	.byte	0x00, 0xf5, 0x21, 0x00


	//----- nvinfo : EIATTR_KPARAM_INFO
	.align		4
.L_47:
        /*0078*/ 	.byte	0x04, 0x17
        /*007a*/ 	.short	(.L_49 - .L_48)
.L_48:
        /*007c*/ 	.word	0x00000000
        /*0080*/ 	.short	0x0000
        /*0082*/ 	.short	0x0000
        /*0084*/ 	.byte	0x00, 0xf5, 0x21, 0x00


	//----- nvinfo : EIATTR_SPARSE_MMA_MASK
	.align		4
.L_49:
        /*0088*/ 	.byte	0x03, 0x50
        /*008a*/ 	.short	0x0000


	//----- nvinfo : EIATTR_MAXREG_COUNT
	.align		4
        /*008c*/ 	.byte	0x03, 0x1b
        /*008e*/ 	.short	0x00ff


	//----- nvinfo : EIATTR_MERCURY_ISA_VERSION
	.align		4
        /*0090*/ 	.byte	0x03, 0x5f
        /*0092*/ 	.short	0x0101


	//----- nvinfo : EIATTR_VRC_CTA_INIT_COUNT
	.align		4
        /*0094*/ 	.byte	0x02, 0x4a
	.zero		1
	.zero		1


	//----- nvinfo : EIATTR_EXIT_INSTR_OFFSETS
	.align		4
        /*0098*/ 	.byte	0x04, 0x1c
        /*009a*/ 	.short	(.L_51 - .L_50)


	//   ....[0]....
.L_50:
        /*009c*/ 	.word	0x00000070


	//   ....[1]....
        /*00a0*/ 	.word	0x000000b0


	//   ....[2]....
        /*00a4*/ 	.word	0x00000130


	//   ....[3]....
        /*00a8*/ 	.word	0x00001a30


	//----- nvinfo : EIATTR_CRS_STACK_SIZE
	.align		4
.L_51:
        /*00ac*/ 	.byte	0x04, 0x1e
        /*00ae*/ 	.short	(.L_53 - .L_52)
.L_52:
        /*00b0*/ 	.word	0x00000000


	//----- nvinfo : EIATTR_CBANK_PARAM_SIZE
	.align		4
.L_53:
        /*00b4*/ 	.byte	0x03, 0x19
        /*00b6*/ 	.short	0x0030


	//----- nvinfo : EIATTR_PARAM_CBANK
	.align		4
        /*00b8*/ 	.byte	0x04, 0x0a
        /*00ba*/ 	.short	(.L_55 - .L_54)
	.align		4
.L_54:
        /*00bc*/ 	.word	index@(.nv.constant0.dgc_dsigma_using_args_arrays_cuda_Kernel)
        /*00c0*/ 	.short	0x0380
        /*00c2*/ 	.short	0x0030


	//----- nvinfo : EIATTR_SW_WAR
	.align		4
.L_55:
        /*00c4*/ 	.byte	0x04, 0x36
        /*00c6*/ 	.short	(.L_57 - .L_56)
.L_56:
        /*00c8*/ 	.word	0x00000008
.L_57:


//--------------------- .nv.info.dgc_dy_using_args_arrays_cuda_Kernel --------------------------
	.section	.nv.info.dgc_dy_using_args_arrays_cuda_Kernel,"",@"SHT_CUDA_INFO"
	.sectionflags	@""
	.align	4


	//----- nvinfo : EIATTR_CUDA_API_VERSION
	.align		4
        /*0000*/ 	.byte	0x04, 0x37
        /*0002*/ 	.short	(.L_59 - .L_58)
.L_58:
        /*0004*/ 	.word	0x00000082


	//----- nvinfo : EIATTR_KPARAM_INFO
	.align		4
.L_59:
        /*0008*/ 	.byte	0x04, 0x17
        /*000a*/ 	.short	(.L_61 - .L_60)
.L_60:
        /*000c*/ 	.word	0x00000000
        /*0010*/ 	.short	0x0007
        /*0012*/ 	.short	0x002c
        /*0014*/ 	.byte	0x00, 0xf0, 0x11, 0x00


	//----- nvinfo : EIATTR_KPARAM_INFO
	.align		4
.L_61:
        /*0018*/ 	.byte	0x04, 0x17
        /*001a*/ 	.short	(.L_63 - .L_62)
.L_62:
        /*001c*/ 	.word	0x00000000
        /*0020*/ 	.short	0x0006
        /*0022*/ 	.short	0x0028
        /*0024*/ 	.byte	0x00, 0xf0, 0x11, 0x00


	//----- nvinfo : EIATTR_KPARAM_INFO
	.align		4
.L_63:
        /*0028*/ 	.byte	0x04, 0x17
        /*002a*/ 	.short	(.L_65 - .L_64)
.L_64:
        /*002c*/ 	.word	0x00000000
        /*0030*/ 	.short	0x0005
        /*0032*/ 	.short	0x0024
        /*0034*/ 	.byte	0x00, 0xf0, 0x11, 0x00


	//----- nvinfo : EIATTR_KPARAM_INFO
	.align		4
.L_65:
        /*0038*/ 	.byte	0x04, 0x17
        /*003a*/ 	.short	(.L_67 - .L_66)
.L_66:
        /*003c*/ 	.word	0x00000000
        /*0040*/ 	.short	0x0004
        /*0042*/ 	.short	0x0020
        /*0044*/ 	.byte	0x00, 0xf0, 0x11, 0x00


	//----- nvinfo : EIATTR_KPARAM_INFO
	.align		4
.L_67:
        /*0048*/ 	.byte	0x04, 0x17
        /*004a*/ 	.short	(.L_69 - .L_68)
.L_68:
        /*004c*/ 	.word	0x00000000
        /*0050*/ 	.short	0x0003
        /*0052*/ 	.short	0x0018
        /*0054*/ 	.byte	0x00, 0xf5, 0x21, 0x00


	//----- nvinfo : EIATTR_KPARAM_INFO
	.align		4
.L_69:
        /*0058*/ 	.byte	0x04, 0x17
        /*005a*/ 	.short	(.L_71 - .L_70)
.L_70:
        /*005c*/ 	.word	0x00000000
        /*0060*/ 	.short	0x0002
        /*0062*/ 	.short	0x0010
        /*0064*/ 	.byte	0x00, 0xf5, 0x21, 0x00


	//----- nvinfo : EIATTR_KPARAM_INFO
	.align		4
.L_71:
        /*0068*/ 	.byte	0x04, 0x17
        /*006a*/ 	.short	(.L_73 - .L_72)
.L_72:
        /*006c*/ 	.word	0x00000000
        /*0070*/ 	.short	0x0001
        /*0072*/ 	.short	0x0008
        /*0074*/ 	.byte	0x00, 0xf5, 0x21, 0x00


	//----- nvinfo : EIATTR_KPARAM_INFO
	.align		4
.L_73:
        /*0078*/ 	.byte	0x04, 0x17
        /*007a*/ 	.short	(.L_75 - .L_74)
.L_74:
        /*007c*/ 	.word	0x00000000
        /*0080*/ 	.short	0x0000
        /*0082*/ 	.short	0x0000
        /*0084*/ 	.byte	0x00, 0xf5, 0x21, 0x00


	//----- nvinfo : EIATTR_SPARSE_MMA_MASK
	.align		4
.L_75:
        /*0088*/ 	.byte	0x03, 0x50
        /*008a*/ 	.short	0x0000


	//----- nvinfo : EIATTR_MAXREG_COUNT
	.align		4
        /*008c*/ 	.byte	0x03, 0x1b
        /*008e*/ 	.short	0x00ff


	//----- nvinfo : EIATTR_MERCURY_ISA_VERSION
	.align		4
        /*0090*/ 	.byte	0x03, 0x5f
        /*0092*/ 	.short	0x0101


	//----- nvinfo : EIATTR_VRC_CTA_INIT_COUNT
	.align		4
        /*0094*/ 	.byte	0x02, 0x4a
	.zero		1
	.zero		1


	//----- nvinfo : EIATTR_EXIT_INSTR_OFFSETS
	.align		4
        /*0098*/ 	.byte	0x04, 0x1c
        /*009a*/ 	.short	(.L_77 - .L_76)


	//   ....[0]....
.L_76:
        /*009c*/ 	.word	0x00000070


	//   ....[1]....
        /*00a0*/ 	.word	0x000000b0


	//   ....[2]....
        /*00a4*/ 	.word	0x00000130


	//   ....[3]....
        /*00a8*/ 	.word	0x00001a20


	//----- nvinfo : EIATTR_CRS_STACK_SIZE
	.align		4
.L_77:
        /*00ac*/ 	.byte	0x04, 0x1e
        /*00ae*/ 	.short	(.L_79 - .L_78)
.L_78:
        /*00b0*/ 	.word	0x00000000


	//----- nvinfo : EIATTR_CBANK_PARAM_SIZE
	.align		4
.L_79:
        /*00b4*/ 	.byte	0x03, 0x19
        /*00b6*/ 	.short	0x0030


	//----- nvinfo : EIATTR_PARAM_CBANK
	.align		4
        /*00b8*/ 	.byte	0x04, 0x0a
        /*00ba*/ 	.short	(.L_81 - .L_80)
	.align		4
.L_80:
        /*00bc*/ 	.word	index@(.nv.constant0.dgc_dy_using_args_arrays_cuda_Kernel)
        /*00c0*/ 	.short	0x0380
        /*00c2*/ 	.short	0x0030


	//----- nvinfo : EIATTR_SW_WAR
	.align		4
.L_81:
        /*00c4*/ 	.byte	0x04, 0x36
        /*00c6*/ 	.short	(.L_83 - .L_82)
.L_82:
        /*00c8*/ 	.word	0x00000008
.L_83:


//--------------------- .nv.info.dgc_dx_using_args_arrays_cuda_Kernel --------------------------
	.section	.nv.info.dgc_dx_using_args_arrays_cuda_Kernel,"",@"SHT_CUDA_INFO"
	.sectionflags	@""
	.align	4


	//----- nvinfo : EIATTR_CUDA_API_VERSION
	.align		4
        /*0000*/ 	.byte	0x04, 0x37
        /*0002*/ 	.short	(.L_85 - .L_84)
.L_84:
        /*0004*/ 	.word	0x00000082


	//----- nvinfo : EIATTR_KPARAM_INFO
	.align		4
.L_85:
        /*0008*/ 	.byte	0x04, 0x17
        /*000a*/ 	.short	(.L_87 - .L_86)
.L_86:
        /*000c*/ 	.word	0x00000000
        /*0010*/ 	.short	0x0007
        /*0012*/ 	.short	0x002c
        /*0014*/ 	.byte	0x00, 0xf0, 0x11, 0x00


	//----- nvinfo : EIATTR_KPARAM_INFO
	.align		4
.L_87:
        /*0018*/ 	.byte	0x04, 0x17
        /*001a*/ 	.short	(.L_89 - .L_88)
.L_88:
        /*001c*/ 	.word	0x00000000
        /*0020*/ 	.short	0x0006
        /*0022*/ 	.short	0x0028
        /*0024*/ 	.byte	0x00, 0xf0, 0x11, 0x00


	//----- nvinfo : EIATTR_KPARAM_INFO
	.align		4
.L_89:
        /*0028*/ 	.byte	0x04, 0x17
        /*002a*/ 	.short	(.L_91 - .L_90)
.L_90:
        /*002c*/ 	.word	0x00000000
        /*0030*/ 	.short	0x0005
        /*0032*/ 	.short	0x0024
        /*0034*/ 	.byte	0x00, 0xf0, 0x11, 0x00


	//----- nvinfo : EIATTR_KPARAM_INFO
	.align		4
.L_91:
        /*0038*/ 	.byte	0x04, 0x17
        /*003a*/ 	.short	(.L_93 - .L_92)
.L_92:
        /*003c*/ 	.word	0x00000000
        /*0040*/ 	.short	0x0004
        /*0042*/ 	.short	0x0020
        /*0044*/ 	.byte	0x00, 0xf0, 0x11, 0x00


	//----- nvinfo : EIATTR_KPARAM_INFO
	.align		4
.L_93:
        /*0048*/ 	.byte	0x04, 0x17
        /*004a*/ 	.short	(.L_95 - .L_94)
.L_94:
        /*004c*/ 	.word	0x00000000
        /*0050*/ 	.short	0x0003
        /*0052*/ 	.short	0x0018
        /*0054*/ 	.byte	0x00, 0xf5, 0x21, 0x00


	//----- nvinfo : EIATTR_KPARAM_INFO
	.align		4
.L_95:
        /*0058*/ 	.byte	0x04, 0x17
        /*005a*/ 	.short	(.L_97 - .L_96)
.L_96:
        /*005c*/ 	.word	0x00000000
        /*0060*/ 	.short	0x0002
        /*0062*/ 	.short	0x0010
        /*0064*/ 	.byte	0x00, 0xf5, 0x21, 0x00


	//----- nvinfo : EIATTR_KPARAM_INFO
	.align		4
.L_97:
        /*0068*/ 	.byte	0x04, 0x17
        /*006a*/ 	.short	(.L_99 - .L_98)
.L_98:
        /*006c*/ 	.word	0x00000000
        /*0070*/ 	.short	0x0001
        /*0072*/ 	.short	0x0008
        /*0074*/ 	.byte	0x00, 0xf5, 0x21, 0x00


	//----- nvinfo : EIATTR_KPARAM_INFO
	.align		4
.L_99:
        /*0078*/ 	.byte	0x04, 0x17
        /*007a*/ 	.short	(.L_101 - .L_100)
.L_100:
        /*007c*/ 	.word	0x00000000
        /*0080*/ 	.short	0x0000
        /*0082*/ 	.short	0x0000
        /*0084*/ 	.byte	0x00, 0xf5, 0x21, 0x00


	//----- nvinfo : EIATTR_SPARSE_MMA_MASK
	.align		4
.L_101:
        /*0088*/ 	.byte	0x03, 0x50
        /*008a*/ 	.short	0x0000


	//----- nvinfo : EIATTR_MAXREG_COUNT
	.align		4
        /*008c*/ 	.byte	0x03, 0x1b
        /*008e*/ 	.short	0x00ff


	//----- nvinfo : EIATTR_MERCURY_ISA_VERSION
	.align		4
        /*0090*/ 	.byte	0x03, 0x5f
        /*0092*/ 	.short	0x0101


	//----- nvinfo : EIATTR_VRC_CTA_INIT_COUNT
	.align		4
        /*0094*/ 	.byte	0x02, 0x4a
	.zero		1
	.zero		1


	//----- nvinfo : EIATTR_EXIT_INSTR_OFFSETS
	.align		4
        /*0098*/ 	.byte	0x04, 0x1c
        /*009a*/ 	.short	(.L_103 - .L_102)


	//   ....[0]....
.L_102:
        /*009c*/ 	.word	0x00000070


	//   ....[1]....
        /*00a0*/ 	.word	0x000000b0


	//   ....[2]....
        /*00a4*/ 	.word	0x00000130


	//   ....[3]....
        /*00a8*/ 	.word	0x00001a20


	//----- nvinfo : EIATTR_CRS_STACK_SIZE
	.align		4
.L_103:
        /*00ac*/ 	.byte	0x04, 0x1e
        /*00ae*/ 	.short	(.L_105 - .L_104)
.L_104:
        /*00b0*/ 	.word	0x00000000


	//----- nvinfo : EIATTR_CBANK_PARAM_SIZE
	.align		4
.L_105:
        /*00b4*/ 	.byte	0x03, 0x19
        /*00b6*/ 	.short	0x0030


	//----- nvinfo : EIATTR_PARAM_CBANK
	.align		4
        /*00b8*/ 	.byte	0x04, 0x0a
        /*00ba*/ 	.short	(.L_107 - .L_106)
	.align		4
.L_106:
        /*00bc*/ 	.word	index@(.nv.constant0.dgc_dx_using_args_arrays_cuda_Kernel)
        /*00c0*/ 	.short	0x0380
        /*00c2*/ 	.short	0x0030


	//----- nvinfo : EIATTR_SW_WAR
	.align		4
.L_107:
        /*00c4*/ 	.byte	0x04, 0x36
        /*00c6*/ 	.short	(.L_109 - .L_108)
.L_108:
        /*00c8*/ 	.word	0x00000008
.L_109:


//--------------------- .nv.info.gc_using_args_arrays_cuda_Kernel --------------------------
	.section	.nv.info.gc_using_args_arrays_cuda_Kernel,"",@"SHT_CUDA_INFO"
	.sectionflags	@""
	.align	4


	//----- nvinfo : EIATTR_CUDA_API_VERSION
	.align		4
        /*0000*/ 	.byte	0x04, 0x37
        /*0002*/ 	.short	(.L_111 - .L_110)
.L_110:
        /*0004*/ 	.word	0x00000082


	//----- nvinfo : EIATTR_KPARAM_INFO
	.align		4
.L_111:
        /*0008*/ 	.byte	0x04, 0x17
        /*000a*/ 	.short	(.L_113 - .L_112)
.L_112:
        /*000c*/ 	.word	0x00000000
        /*0010*/ 	.short	0x0007
        /*0012*/ 	.short	0x002c
        /*0014*/ 	.byte	0x00, 0xf0, 0x11, 0x00


	//----- nvinfo : EIATTR_KPARAM_INFO
	.align		4
.L_113:
        /*0018*/ 	.byte	0x04, 0x17
        /*001a*/ 	.short	(.L_115 - .L_114)
.L_114:
        /*001c*/ 	.word	0x00000000
        /*0020*/ 	.short	0x0006
        /*0022*/ 	.short	0x0028
        /*0024*/ 	.byte	0x00, 0xf0, 0x11, 0x00


	//----- nvinfo : EIATTR_KPARAM_INFO
	.align		4
.L_115:
        /*0028*/ 	.byte	0x04, 0x17
        /*002a*/ 	.short	(.L_117 - .L_116)
.L_116:
        /*002c*/ 	.word	0x00000000
        /*0030*/ 	.short	0x0005
        /*0032*/ 	.short	0x0024
        /*0034*/ 	.byte	0x00, 0xf0, 0x11, 0x00


	//----- nvinfo : EIATTR_KPARAM_INFO
	.align		4
.L_117:
        /*0038*/ 	.byte	0x04, 0x17
        /*003a*/ 	.short	(.L_119 - .L_118)
.L_118:
        /*003c*/ 	.word	0x00000000
        /*0040*/ 	.short	0x0004
        /*0042*/ 	.short	0x0020
        /*0044*/ 	.byte	0x00, 0xf0, 0x11, 0x00


	//----- nvinfo : EIATTR_KPARAM_INFO
	.align		4
.L_119:
        /*0048*/ 	.byte	0x04, 0x17
        /*004a*/ 	.short	(.L_121 - .L_120)
.L_120:
        /*004c*/ 	.word	0x00000000
        /*0050*/ 	.short	0x0003
        /*0052*/ 	.short	0x0018
        /*0054*/ 	.byte	0x00, 0xf5, 0x21, 0x00


	//----- nvinfo : EIATTR_KPARAM_INFO
	.align		4
.L_121:
        /*0058*/ 	.byte	0x04, 0x17
        /*005a*/ 	.short	(.L_123 - .L_122)
.L_122:
        /*005c*/ 	.word	0x00000000
        /*0060*/ 	.short	0x0002
        /*0062*/ 	.short	0x0010
        /*0064*/ 	.byte	0x00, 0xf5, 0x21, 0x00


	//----- nvinfo : EIATTR_KPARAM_INFO
	.align		4
.L_123:
        /*0068*/ 	.byte	0x04, 0x17
        /*006a*/ 	.short	(.L_125 - .L_124)
.L_124:
        /*006c*/ 	.word	0x00000000
        /*0070*/ 	.short	0x0001
        /*0072*/ 	.short	0x0008
        /*0074*/ 	.byte	0x00, 0xf5, 0x21, 0x00


	//----- nvinfo : EIATTR_KPARAM_INFO
	.align		4
.L_125:
        /*0078*/ 	.byte	0x04, 0x17
        /*007a*/ 	.short	(.L_127 - .L_126)
.L_126:
        /*007c*/ 	.word	0x00000000
        /*0080*/ 	.short	0x0000
        /*0082*/ 	.short	0x0000
        /*0084*/ 	.byte	0x00, 0xf5, 0x21, 0x00


	//----- nvinfo : EIATTR_SPARSE_MMA_MASK
	.align		4
.L_127:
        /*0088*/ 	.byte	0x03, 0x50
        /*008a*/ 	.short	0x0000


	//----- nvinfo : EIATTR_MAXREG_COUNT
	.align		4
        /*008c*/ 	.byte	0x03, 0x1b
        /*008e*/ 	.short	0x00ff


	//----- nvinfo : EIATTR_MERCURY_ISA_VERSION
	.align		4
        /*0090*/ 	.byte	0x03, 0x5f
        /*0092*/ 	.short	0x0101


	//----- nvinfo : EIATTR_VRC_CTA_INIT_COUNT
	.align		4
        /*0094*/ 	.byte	0x02, 0x4a
	.zero		1
	.zero		1


	//----- nvinfo : EIATTR_EXIT_INSTR_OFFSETS
	.align		4
        /*0098*/ 	.byte	0x04, 0x1c
        /*009a*/ 	.short	(.L_129 - .L_128)


	//   ....[0]....
.L_128:
        /*009c*/ 	.word	0x00000070


	//   ....[1]....
        /*00a0*/ 	.word	0x000000b0


	//   ....[2]....
        /*00a4*/ 	.word	0x00000130


	//   ....[3]....
        /*00a8*/ 	.word	0x00001570


	//----- nvinfo : EIATTR_CRS_STACK_SIZE
	.align		4
.L_129:
        /*00ac*/ 	.byte	0x04, 0x1e
        /*00ae*/ 	.short	(.L_131 - .L_130)
.L_130:
        /*00b0*/ 	.word	0x00000000


	//----- nvinfo : EIATTR_CBANK_PARAM_SIZE
	.align		4
.L_131:
        /*00b4*/ 	.byte	0x03, 0x19
        /*00b6*/ 	.short	0x0030


	//----- nvinfo : EIATTR_PARAM_CBANK
	.align		4
        /*00b8*/ 	.byte	0x04, 0x0a
        /*00ba*/ 	.short	(.L_133 - .L_132)
	.align		4
.L_132:
        /*00bc*/ 	.word	index@(.nv.constant0.gc_using_args_arrays_cuda_Kernel)
        /*00c0*/ 	.short	0x0380
        /*00c2*/ 	.short	0x0030


	//----- nvinfo : EIATTR_SW_WAR
	.align		4
.L_133:
        /*00c4*/ 	.byte	0x04, 0x36
        /*00c6*/ 	.short	(.L_135 - .L_134)
.L_134:
        /*00c8*/ 	.word	0x00000008
.L_135:


//--------------------- .nv.callgraph             --------------------------
	.section	.nv.callgraph,"",@"SHT_CUDA_CALLGRAPH"
	.align	4
	.sectionentsize	8
	.align		4
        /*0000*/ 	.word	0x00000000
	.align		4
        /*0004*/ 	.word	0xffffffff
	.align		4
        /*0008*/ 	.word	0x00000000
	.align		4
        /*000c*/ 	.word	0xfffffffe
	.align		4
        /*0010*/ 	.word	0x00000000
	.align		4
        /*0014*/ 	.word	0xfffffffd
	.align		4
        /*0018*/ 	.word	0x00000000
	.align		4
        /*001c*/ 	.word	0xfffffffc


//--------------------- .text.dgc_dsigma_using_args_arrays_cuda_Kernel --------------------------
	.section	.text.dgc_dsigma_using_args_arrays_cuda_Kernel,"ax",@progbits
	.align	128
        .global         dgc_dsigma_using_args_arrays_cuda_Kernel
        .type           dgc_dsigma_using_args_arrays_cuda_Kernel,@function
        .size           dgc_dsigma_using_args_arrays_cuda_Kernel,(.L_x_106 - dgc_dsigma_using_args_arrays_cuda_Kernel)
        .other          dgc_dsigma_using_args_arrays_cuda_Kernel,@"STO_CUDA_ENTRY STV_DEFAULT"
dgc_dsigma_using_args_arrays_cuda_Kernel:
.text.dgc_dsigma_using_args_arrays_cuda_Kernel:
[----:B------:R-:W-:Y:S01]  /*0000*/  LDC R1, c[0x0][0x37c] ;  /* 0x0000df00ff017b82 */ /* 0x000fe20000000800 */
[----:B------:R-:W0:Y:S07]  /*0010*/  S2R R3, SR_TID.X ;  /* 0x0000000000037919 */ /* 0x000e2e0000002100 */
[----:B------:R-:W0:Y:S01]  /*0020*/  S2UR UR4, SR_CTAID.X ;  /* 0x00000000000479c3 */ /* 0x000e220000002500 */
[----:B------:R-:W1:Y:S07]  /*0030*/  LDCU UR5, c[0x0][0x3ac] ;  /* 0x00007580ff0577ac */ /* 0x000e6e0008000800 */
[----:B------:R-:W0:Y:S02]  /*0040*/  LDC R0, c[0x0][0x360] ;  /* 0x0000d800ff007b82 */ /* 0x000e240000000800 */
[----:B0-----:R-:W-:-:S05]  /*0050*/  IMAD R0, R0, UR4, R3 ;  /* 0x0000000400007c24 */ /* 0x001fca000f8e0203 */
[----:B-1----:R-:W-:-:S13]  /*0060*/  ISETP.GE.AND P0, PT, R0, UR5, PT ;  /* 0x0000000500007c0c */ /* 0x002fda000bf06270 */
[----:B------:R-:W-:Y:S05]  /*0070*/  @P0 EXIT ;  /* 0x000000000000094d */ /* 0x000fea0003800000 */
[----:B------:R-:W0:Y:S08]  /*0080*/  LDC.64 R6, c[0x0][0x3a0] ;  /* 0x0000e800ff067b82 */ /* 0x000e300000000a00 */
[----:B------:R-:W1:Y:S01]  /*0090*/  LDC.64 R2, c[0x0][0x388] ;  /* 0x0000e200ff027b82 */ /* 0x000e620000000a00 */
[----:B0-----:R-:W-:-:S13]  /*00a0*/  ISETP.GE.AND P0, PT, R7, 0x1, PT ;  /* 0x000000010700780c */ /* 0x001fda0003f06270 */
[----:B-1----:R-:W-:Y:S05]  /*00b0*/  @!P0 EXIT ;  /* 0x000000000000894d */ /* 0x002fea0003800000 */
[----:B------:R-:W0:Y:S01]  /*00c0*/  LDCU.64 UR16, c[0x0][0x358] ;  /* 0x00006b00ff1077ac */ /* 0x000e220008000a00 */
[----:B------:R-:W-:Y:S01]  /*00d0*/  IMAD R5, R0, R6, RZ ;  /* 0x0000000600057224 */ /* 0x000fe200078e02ff */
[----:B------:R-:W1:Y:S03]  /*00e0*/  LDCU UR4, c[0x0][0x3a8] ;  /* 0x00007500ff0477ac */ /* 0x000e660008000800 */
[----:B------:R-:W-:-:S05]  /*00f0*/  IMAD.WIDE R2, R5, 0x8, R2 ;  /* 0x0000000805027825 */ /* 0x000fca00078e0202 */
[----:B0-----:R0:W5:Y:S01]  /*0100*/  LDG.E.64 R20, desc[UR16][R2.64+0x10] ;  /* 0x0000101002147981 */ /* 0x001162000c1e1b00 */
[----:B-1----:R-:W-:-:S06]  /*0110*/  UISETP.GE.AND UP0, UPT, UR4, 0x1, UPT ;  /* 0x000000010400788c */ /* 0x002fcc000bf06270 */
[----:B------:R-:W-:-:S13]  /*0120*/  PLOP3.LUT P0, PT, PT, PT, UP0, 0x80, 0x8 ;  /* 0x000000000008781c */ /* 0x000fda0003f0f008 */
[----:B0-----:R-:W-:Y:S05]  /*0130*/  @!P0 EXIT ;  /* 0x000000000000894d */ /* 0x001fea0003800000 */
[----:B------:R-:W0:Y:S01]  /*0140*/  LDCU.64 UR6, c[0x0][0x380] ;  /* 0x00007000ff0677ac */ /* 0x000e220008000a00 */
[----:B------:R-:W5:Y:S01]  /*0150*/  LDG.E.64 R26, desc[UR16][R2.64] ;  /* 0x00000010021a7981 */ /* 0x000f62000c1e1b00 */
[----:B------:R-:W1:Y:S01]  /*0160*/  LDCU.64 UR10, c[0x0][0x390] ;  /* 0x00007200ff0a77ac */ /* 0x000e620008000a00 */
[C---:B-----5:R-:W-:Y:S02]  /*0170*/  DADD R22, R20.reuse, R20 ;  /* 0x0000000014167229 */ /* 0x060fe40000000014 */
[----:B------:R2:W5:Y:S01]  /*0180*/  LDG.E.64 R24, desc[UR16][R2.64+0x8] ;  /* 0x0000081002187981 */ /* 0x000562000c1e1b00 */
[----:B------:R-:W-:Y:S01]  /*0190*/  DMUL R4, R20, R20 ;  /* 0x0000001414047228 */ /* 0x000fe20000000000 */
[----:B------:R-:W-:Y:S01]  /*01a0*/  IMAD R0, R0, R7, RZ ;  /* 0x0000000700007224 */ /* 0x000fe200078e02ff */
[----:B------:R-:W-:-:S03]  /*01b0*/  ULOP3.LUT UR15, UR4, 0x7ffffffe, URZ, 0xc0, !UPT ;  /* 0x7ffffffe040f7892 */ /* 0x000fc6000f8ec0ff */
[----:B------:R-:W-:-:S03]  /*01c0*/  DMUL R22, R20, R22 ;  /* 0x0000001614167228 */ /* 0x000fc60000000000 */
[----:B------:R-:W-:Y:S01]  /*01d0*/  DMUL R20, R20, R4 ;  /* 0x0000000414147228 */ /* 0x000fe20000000000 */
[----:B--2---:R-:W-:Y:S01]  /*01e0*/  IMAD R2, R0, UR4, RZ ;  /* 0x0000000400027c24 */ /* 0x004fe2000f8e02ff */
[----:B------:R-:W-:Y:S01]  /*01f0*/  UMOV UR4, URZ ;  /* 0x000000ff00047c82 */ /* 0x000fe20008000000 */
[----:B0-----:R-:W-:-:S04]  /*0200*/  UIADD3 UR5, UP0, UPT, UR6, 0x8, URZ ;  /* 0x0000000806057890 */ /* 0x001fc8000ff1e0ff */
[----:B------:R-:W-:Y:S02]  /*0210*/  UIADD3.X UR8, UPT, UPT, URZ, UR7, URZ, UP0, !UPT ;  /* 0x00000007ff087290 */ /* 0x000fe400087fe4ff */
[----:B-1----:R-:W-:-:S04]  /*0220*/  UIADD3 UR9, UP0, UPT, UR10, 0x8, URZ ;  /* 0x000000080a097890 */ /* 0x002fc8000ff1e0ff */
[----:B------:R-:W-:Y:S02]  /*0230*/  UIADD3.X UR10, UPT, UPT, URZ, UR11, URZ, UP0, !UPT ;  /* 0x0000000bff0a7290 */ /* 0x000fe400087fe4ff */
[----:B------:R-:W-:-:S12]  /*0240*/  UIADD3 UR11, UPT, UPT, -UR15, URZ, URZ ;  /* 0x000000ff0f0b7290 */ /* 0x000fd8000fffe1ff */
.L_x_21:
[----:B0-----:R-:W0:Y:S01]  /*0250*/  LDCU UR12, c[0x0][0x3a8] ;  /* 0x00007500ff0c77ac */ /* 0x001e220008000800 */
[----:B-1----:R-:W-:Y:S01]  /*0260*/  CS2R R4, SRZ ;  /* 0x0000000000047805 */ /* 0x002fe2000001ff00 */
[----:B------:R-:W1:Y:S01]  /*0270*/  LDCU.64 UR6, c[0x0][0x398] ;  /* 0x00007300ff0677ac */ /* 0x000e620008000a00 */
[----:B------:R-:W2:Y:S01]  /*0280*/  LDCU UR13, c[0x0][0x3a4] ;  /* 0x00007480ff0d77ac */ /* 0x000ea20008000800 */
[----:B0-----:R-:W-:Y:S02]  /*0290*/  UISETP.NE.AND UP1, UPT, UR12, 0x1, UPT ;  /* 0x000000010c00788c */ /* 0x001fe4000bf25270 */
[----:B-1----:R-:W-:Y:S02]  /*02a0*/  UIMAD.WIDE.U32 UR6, UR4, 0x8, UR6 ;  /* 0x00000008040678a5 */ /* 0x002fe4000f8e0006 */
[----:B------:R-:W-:-:S04]  /*02b0*/  UIADD3 UR4, UPT, UPT, UR4, 0x1, URZ ;  /* 0x0000000104047890 */ /* 0x000fc8000fffe0ff */
[----:B--2---:R-:W-:Y:S01]  /*02c0*/  UISETP.NE.AND UP0, UPT, UR4, UR13, UPT ;  /* 0x0000000d0400728c */ /* 0x004fe2000bf05270 */
[----:B------:R-:W-:Y:S10]  /*02d0*/  BRA.U !UP1, `(.L_x_0) ;  /* 0x0000000d09e07547 */ /* 0x000ff4000b800000 */
[----:B------:R-:W-:Y:S01]  /*02e0*/  UMOV UR12, UR9 ;  /* 0x00000009000c7c82 */ /* 0x000fe20008000000 */
[----:B------:R-:W-:Y:S01]  /*02f0*/  UMOV UR13, UR10 ;  /* 0x0000000a000d7c82 */ /* 0x000fe20008000000 */
[----:B------:R-:W-:-:S05]  /*0300*/  UMOV UR14, UR11 ;  /* 0x0000000b000e7c82 */ /* 0x000fca0008000000 */
.L_x_13:
[----:B------:R-:W-:Y:S02]  /*0310*/  IMAD.U32 R16, RZ, RZ, UR12 ;  /* 0x0000000cff107e24 */ /* 0x000fe4000f8e00ff */
[----:B------:R-:W-:-:S05]  /*0320*/  IMAD.U32 R17, RZ, RZ, UR13 ;  /* 0x0000000dff117e24 */ /* 0x000fca000f8e00ff */
[----:B0-----:R-:W2:Y:S01]  /*0330*/  LDG.E.64 R6, desc[UR16][R16.64+-0x8] ;  /* 0xfffff81010067981 */ /* 0x001ea2000c1e1b00 */
[----:B------:R-:W-:Y:S02]  /*0340*/  IMAD.U32 R12, RZ, RZ, UR6 ;  /* 0x00000006ff0c7e24 */ /* 0x000fe4000f8e00ff */
[----:B------:R-:W-:-:S05]  /*0350*/  IMAD.U32 R13, RZ, RZ, UR7 ;  /* 0x00000007ff0d7e24 */ /* 0x000fca000f8e00ff */
[----:B------:R-:W3:Y:S01]  /*0360*/  LDG.E.64 R4, desc[UR16][R12.64] ;  /* 0x000000100c047981 */ /* 0x000ee2000c1e1b00 */
[----:B------:R-:W0:Y:S01]  /*0370*/  MUFU.RCP64H R9, R23 ;  /* 0x0000001700097308 */ /* 0x000e220000001800 */
[----:B------:R-:W-:Y:S01]  /*0380*/  IMAD.MOV.U32 R8, RZ, RZ, 0x1 ;  /* 0x00000001ff087424 */ /* 0x000fe200078e00ff */
[----:B------:R-:W-:Y:S01]  /*0390*/  UIADD3 UR14, UPT, UPT, UR14, 0x2, URZ ;  /* 0x000000020e0e7890 */ /* 0x000fe2000fffe0ff */
[----:B------:R-:W-:Y:S03]  /*03a0*/  BSSY.RECONVERGENT B0, `(.L_x_1) ;  /* 0x0000019000007945 */ /* 0x000fe60003800200 */
[----:B------:R-:W-:Y:S01]  /*03b0*/  UISETP.NE.AND UP2, UPT, UR14, URZ, UPT ;  /* 0x000000ff0e00728c */ /* 0x000fe2000bf45270 */
[----:B0-----:R-:W-:-:S08]  /*03c0*/  DFMA R10, -R22, R8, 1 ;  /* 0x3ff00000160a742b */ /* 0x001fd00000000108 */
[----:B------:R-:W-:-:S08]  /*03d0*/  DFMA R10, R10, R10, R10 ;  /* 0x0000000a0a0a722b */ /* 0x000fd0000000000a */
[----:B------:R-:W-:Y:S02]  /*03e0*/  DFMA R10, R8, R10, R8 ;  /* 0x0000000a080a722b */ /* 0x000fe40000000008 */
[----:B--2---:R-:W-:-:S08]  /*03f0*/  DADD R6, -R26, R6 ;  /* 0x000000001a067229 */ /* 0x004fd00000000106 */
[----:B------:R-:W-:Y:S02]  /*0400*/  DMUL R14, R6, R6 ;  /* 0x00000006060e7228 */ /* 0x000fe40000000000 */
[----:B---3-5:R-:W-:Y:S02]  /*0410*/  DADD R4, -R24, R4 ;  /* 0x0000000018047229 */ /* 0x028fe40000000104 */
[----:B------:R-:W-:-:S06]  /*0420*/  DFMA R6, -R22, R10, 1 ;  /* 0x3ff000001606742b */ /* 0x000fcc000000010a */
[----:B------:R-:W-:Y:S02]  /*0430*/  DFMA R14, R4, R4, R14 ;  /* 0x00000004040e722b */ /* 0x000fe4000000000e */
[----:B------:R-:W-:-:S08]  /*0440*/  DFMA R6, R10, R6, R10 ;  /* 0x000000060a06722b */ /* 0x000fd0000000000a */
[----:B------:R-:W-:-:S08]  /*0450*/  DMUL R4, R14, -R6 ;  /* 0x800000060e047228 */ /* 0x000fd00000000000 */
[----:B------:R-:W-:-:S08]  /*0460*/  DFMA R8, -R22, R4, -R14 ;  /* 0x000000041608722b */ /* 0x000fd0000000090e */
[----:B------:R-:W-:Y:S02]  /*0470*/  DFMA R4, R6, R8, R4 ;  /* 0x000000080604722b */ /* 0x000fe40000000004 */
[----:B------:R-:W-:-:S08]  /*0480*/  DADD R8, -RZ, -R14 ;  /* 0x00000000ff087229 */ /* 0x000fd0000000090e */
[----:B------:R-:W-:Y:S02]  /*0490*/  FFMA R0, RZ, R23, R5 ;  /* 0x00000017ff007223 */ /* 0x000fe40000000005 */
[----:B------:R-:W-:-:S03]  /*04a0*/  FSETP.GEU.AND P1, PT, |R9|, 6.5827683646048100446e-37, PT ;  /* 0x036000000900780b */ /* 0x000fc60003f2e200 */
[----:B------:R-:W-:-:S13]  /*04b0*/  FSETP.GT.AND P0, PT, |R0|, 1.469367938527859385e-39, PT ;  /* 0x001000000000780b */ /* 0x000fda0003f04200 */
[----:B------:R-:W-:Y:S05]  /*04c0*/  @P0 BRA P1, `(.L_x_2) ;  /* 0x0000000000180947 */ /* 0x000fea0000800000 */
[----:B------:R-:W-:Y:S01]  /*04d0*/  IMAD.MOV.U32 R10, RZ, RZ, R22 ;  /* 0x000000ffff0a7224 */ /* 0x000fe200078e0016 */
[----:B------:R-:W-:Y:S02]  /*04e0*/  MOV R11, R23 ;  /* 0x00000017000b7202 */ /* 0x000fe40000000f00 */
[----:B------:R-:W-:-:S07]  /*04f0*/  MOV R0, 0x510 ;  /* 0x0000051000007802 */ /* 0x000fce0000000f00 */
[----:B------:R-:W-:Y:S05]  /*0500*/  CALL.REL.NOINC `($__internal_0_$__cuda_sm20_div_rn_f64_full) ;  /* 0x00000014004c7944 */ /* 0x000fea0003c00000 */
[----:B------:R-:W-:Y:S02]  /*0510*/  IMAD.MOV.U32 R4, RZ, RZ, R6 ;  /* 0x000000ffff047224 */ /* 0x000fe400078e0006 */
[----:B------:R-:W-:-:S07]  /*0520*/  IMAD.MOV.U32 R5, RZ, RZ, R7 ;  /* 0x000000ffff057224 */ /* 0x000fce00078e0007 */
.L_x_2:
[----:B------:R-:W-:Y:S05]  /*0530*/  BSYNC.RECONVERGENT B0 ;  /* 0x0000000000007941 */ /* 0x000fea0003800200 */
.L_x_1:
[----:B------:R-:W-:Y:S01]  /*0540*/  IMAD.MOV.U32 R8, RZ, RZ, 0x652b82fe ;  /* 0x652b82feff087424 */ /* 0x000fe200078e00ff */
[----:B------:R-:W-:Y:S01]  /*0550*/  UMOV UR18, 0xfefa39ef ;  /* 0xfefa39ef00127882 */ /* 0x000fe20000000000 */
[----:B------:R-:W-:Y:S01]  /*0560*/  IMAD.MOV.U32 R9, RZ, RZ, 0x3ff71547 ;  /* 0x3ff71547ff097424 */ /* 0x000fe200078e00ff */
[----:B------:R-:W-:Y:S01]  /*0570*/  UMOV UR19, 0x3fe62e42 ;  /* 0x3fe62e4200137882 */ /* 0x000fe20000000000 */
[----:B------:R-:W0:Y:S01]  /*0580*/  MUFU.RCP64H R13, R21 ;  /* 0x00000015000d7308 */ /* 0x000e220000001800 */
[----:B------:R-:W-:Y:S01]  /*0590*/  IMAD.MOV.U32 R12, RZ, RZ, 0x1 ;  /* 0x00000001ff0c7424 */ /* 0x000fe200078e00ff */
[----:B------:R-:W-:Y:S01]  /*05a0*/  FSETP.GEU.AND P2, PT, |R5|, 4.1917929649353027344, PT ;  /* 0x4086232b0500780b */ /* 0x000fe20003f4e200 */
[----:B------:R-:W-:Y:S01]  /*05b0*/  BSSY.RECONVERGENT B0, `(.L_x_3) ;  /* 0x0000043000007945 */ /* 0x000fe20003800200 */
[----:B------:R-:W-:Y:S01]  /*05c0*/  DFMA R8, R4, R8, 6.75539944105574400000e+15 ;  /* 0x433800000408742b */ /* 0x000fe20000000008 */
[----:B------:R-:W-:-:S07]  /*05d0*/  FSETP.GEU.AND P1, PT, |R15|, 6.5827683646048100446e-37, PT ;  /* 0x036000000f00780b */ /* 0x000fce0003f2e200 */
[----:B------:R-:W-:Y:S02]  /*05e0*/  DADD R10, R8, -6.75539944105574400000e+15 ;  /* 0xc3380000080a7429 */ /* 0x000fe40000000000 */
[----:B0-----:R-:W-:-:S06]  /*05f0*/  DFMA R16, -R20, R12, 1 ;  /* 0x3ff000001410742b */ /* 0x001fcc000000010c */
[----:B------:R-:W-:Y:S01]  /*0600*/  DFMA R6, R10, -UR18, R4 ;  /* 0x800000120a067c2b */ /* 0x000fe20008000004 */
[----:B------:R-:W-:Y:S01]  /*0610*/  UMOV UR18, 0x3b39803f ;  /* 0x3b39803f00127882 */ /* 0x000fe20000000000 */
[----:B------:R-:W-:Y:S01]  /*0620*/  UMOV UR19, 0x3c7abc9e ;  /* 0x3c7abc9e00137882 */ /* 0x000fe20000000000 */
[----:B------:R-:W-:-:S05]  /*0630*/  DFMA R16, R16, R16, R16 ;  /* 0x000000101010722b */ /* 0x000fca0000000010 */
[----:B------:R-:W-:Y:S01]  /*0640*/  DFMA R10, R10, -UR18, R6 ;  /* 0x800000120a0a7c2b */ /* 0x000fe20008000006 */
[----:B------:R-:W-:Y:S01]  /*0650*/  UMOV UR18, 0x69ce2bdf ;  /* 0x69ce2bdf00127882 */ /* 0x000fe20000000000 */
[----:B------:R-:W-:Y:S01]  /*0660*/  IMAD.MOV.U32 R6, RZ, RZ, -0x35dec16 ;  /* 0xfca213eaff067424 */ /* 0x000fe200078e00ff */
[----:B------:R-:W-:Y:S01]  /*0670*/  MOV R7, 0x3e928af3 ;  /* 0x3e928af300077802 */ /* 0x000fe20000000f00 */
[----:B------:R-:W-:Y:S01]  /*0680*/  UMOV UR19, 0x3e5ade15 ;  /* 0x3e5ade1500137882 */ /* 0x000fe20000000000 */
[----:B------:R-:W-:-:S04]  /*0690*/  DFMA R16, R12, R16, R12 ;  /* 0x000000100c10722b */ /* 0x000fc8000000000c */
[----:B------:R-:W-:Y:S01]  /*06a0*/  DFMA R6, R10, UR18, R6 ;  /* 0x000000120a067c2b */ /* 0x000fe20008000006 */
[----:B------:R-:W-:Y:S01]  /*06b0*/  UMOV UR18, 0x62401315 ;  /* 0x6240131500127882 */ /* 0x000fe20000000000 */
[----:B------:R-:W-:Y:S02]  /*06c0*/  UMOV UR19, 0x3ec71dee ;  /* 0x3ec71dee00137882 */ /* 0x000fe40000000000 */
[----:B------:R-:W-:-:S04]  /*06d0*/  DFMA R12, -R20, R16, 1 ;  /* 0x3ff00000140c742b */ /* 0x000fc80000000110 */
[----:B------:R-:W-:Y:S01]  /*06e0*/  DFMA R6, R10, R6, UR18 ;  /* 0x000000120a067e2b */ /* 0x000fe20008000006 */
[----:B------:R-:W-:Y:S01]  /*06f0*/  UMOV UR18, 0x7c89eb71 ;  /* 0x7c89eb7100127882 */ /* 0x000fe20000000000 */
[----:B------:R-:W-:Y:S02]  /*0700*/  UMOV UR19, 0x3efa0199 ;  /* 0x3efa019900137882 */ /* 0x000fe40000000000 */
[----:B------:R-:W-:-:S04]  /*0710*/  DFMA R16, R16, R12, R16 ;  /* 0x0000000c1010722b */ /* 0x000fc80000000010 */
[----:B------:R-:W-:Y:S01]  /*0720*/  DFMA R6, R10, R6, UR18 ;  /* 0x000000120a067e2b */ /* 0x000fe20008000006 */
[----:B------:R-:W-:Y:S01]  /*0730*/  UMOV UR18, 0x14761f65 ;  /* 0x14761f6500127882 */ /* 0x000fe20000000000 */
[----:B------:R-:W-:Y:S02]  /*0740*/  UMOV UR19, 0x3f2a01a0 ;  /* 0x3f2a01a000137882 */ /* 0x000fe40000000000 */
[----:B------:R-:W-:-:S04]  /*0750*/  DMUL R18, R14, R16 ;  /* 0x000000100e127228 */ /* 0x000fc80000000000 */
[----:B------:R-:W-:Y:S01]  /*0760*/  DFMA R6, R10, R6, UR18 ;  /* 0x000000120a067e2b */ /* 0x000fe20008000006 */
[----:B------:R-:W-:Y:S01]  /*0770*/  UMOV UR18, 0x1852b7af ;  /* 0x1852b7af00127882 */ /* 0x000fe20000000000 */
[----:B------:R-:W-:Y:S02]  /*0780*/  UMOV UR19, 0x3f56c16c ;  /* 0x3f56c16c00137882 */ /* 0x000fe40000000000 */
[----:B------:R-:W-:-:S04]  /*0790*/  DFMA R28, -R20, R18, R14 ;  /* 0x00000012141c722b */ /* 0x000fc8000000010e */
[----:B------:R-:W-:Y:S01]  /*07a0*/  DFMA R6, R10, R6, UR18 ;  /* 0x000000120a067e2b */ /* 0x000fe20008000006 */
[----:B------:R-:W-:Y:S01]  /*07b0*/  UMOV UR18, 0x11122322 ;  /* 0x1112232200127882 */ /* 0x000fe20000000000 */
[----:B------:R-:W-:-:S06]  /*07c0*/  UMOV UR19, 0x3f811111 ;  /* 0x3f81111100137882 */ /* 0x000fcc0000000000 */
        /* <DEDUP_REMOVED lines=9> */
[----:B------:R-:W-:Y:S02]  /*0860*/  DFMA R12, R10, R6, UR18 ;  /* 0x000000120a0c7e2b */ /* 0x000fe40008000006 */
[----:B------:R-:W-:Y:S01]  /*0870*/  DFMA R6, R16, R28, R18 ;  /* 0x0000001c1006722b */ /* 0x000fe20000000012 */
[----:B------:R-:W-:Y:S02]  /*0880*/  IMAD.U32 R18, RZ, RZ, UR5 ;  /* 0x00000005ff127e24 */ /* 0x000fe4000f8e00ff */
[----:B------:R-:W-:-:S03]  /*0890*/  IMAD.U32 R19, RZ, RZ, UR8 ;  /* 0x00000008ff137e24 */ /* 0x000fc6000f8e00ff */
[----:B------:R-:W-:-:S04]  /*08a0*/  DFMA R12, R10, R12, 1 ;  /* 0x3ff000000a0c742b */ /* 0x000fc8000000000c */
[----:B------:R-:W-:-:S04]  /*08b0*/  FFMA R0, RZ, R21, R7 ;  /* 0x00000015ff007223 */ /* 0x000fc80000000007 */
[----:B------:R-:W-:Y:S01]  /*08c0*/  DFMA R12, R10, R12, 1 ;  /* 0x3ff000000a0c742b */ /* 0x000fe2000000000c */
[----:B------:R-:W-:-:S09]  /*08d0*/  FSETP.GT.AND P0, PT, |R0|, 1.469367938527859385e-39, PT ;  /* 0x001000000000780b */ /* 0x000fd20003f04200 */
[----:B------:R-:W-:Y:S02]  /*08e0*/  IMAD R17, R8, 0x100000, R13 ;  /* 0x0010000008117824 */ /* 0x000fe400078e020d */
[----:B------:R-:W-:Y:S01]  /*08f0*/  IMAD.MOV.U32 R16, RZ, RZ, R12 ;  /* 0x000000ffff107224 */ /* 0x000fe200078e000c */
[----:B------:R-:W-:Y:S06]  /*0900*/  @!P2 BRA `(.L_x_4) ;  /* 0x000000000034a947 */ /* 0x000fec0003800000 */
[----:B------:R-:W-:Y:S01]  /*0910*/  FSETP.GEU.AND P3, PT, |R5|, 4.2275390625, PT ;  /* 0x408748000500780b */ /* 0x000fe20003f6e200 */
[C---:B------:R-:W-:Y:S02]  /*0920*/  DADD R10, R4.reuse, +INF ;  /* 0x7ff00000040a7429 */ /* 0x040fe40000000000 */
[----:B------:R-:W-:-:S08]  /*0930*/  DSETP.GEU.AND P2, PT, R4, RZ, PT ;  /* 0x000000ff0400722a */ /* 0x000fd00003f4e000 */
[----:B------:R-:W-:Y:S02]  /*0940*/  FSEL R16, R10, RZ, P2 ;  /* 0x000000ff0a107208 */ /* 0x000fe40001000000 */
[----:B------:R-:W-:Y:S01]  /*0950*/  @!P3 LEA.HI R0, R8, R8, RZ, 0x1 ;  /* 0x000000080800b211 */ /* 0x000fe200078f08ff */
[----:B------:R-:W-:Y:S01]  /*0960*/  @!P3 IMAD.MOV.U32 R4, RZ, RZ, R12 ;  /* 0x000000ffff04b224 */ /* 0x000fe200078e000c */
[----:B------:R-:W-:Y:S02]  /*0970*/  FSEL R17, R11, RZ, P2 ;  /* 0x000000ff0b117208 */ /* 0x000fe40001000000 */
[----:B------:R-:W-:-:S04]  /*0980*/  @!P3 SHF.R.S32.HI R5, RZ, 0x1, R0 ;  /* 0x00000001ff05b819 */ /* 0x000fc80000011400 */
[----:B------:R-:W-:Y:S01]  /*0990*/  @!P3 IADD3 R8, PT, PT, R8, -R5, RZ ;  /* 0x800000050808b210 */ /* 0x000fe20007ffe0ff */
[----:B------:R-:W-:-:S03]  /*09a0*/  @!P3 IMAD R5, R5, 0x100000, R13 ;  /* 0x001000000505b824 */ /* 0x000fc600078e020d */
[----:B------:R-:W-:Y:S01]  /*09b0*/  @!P3 LEA R9, R8, 0x3ff00000, 0x14 ;  /* 0x3ff000000809b811 */ /* 0x000fe200078ea0ff */
[----:B------:R-:W-:-:S06]  /*09c0*/  @!P3 IMAD.MOV.U32 R8, RZ, RZ, RZ ;  /* 0x000000ffff08b224 */ /* 0x000fcc00078e00ff */
[----:B------:R-:W-:-:S11]  /*09d0*/  @!P3 DMUL R16, R4, R8 ;  /* 0x000000080410b228 */ /* 0x000fd60000000000 */
.L_x_4:
[----:B------:R-:W-:Y:S05]  /*09e0*/  BSYNC.RECONVERGENT B0 ;  /* 0x0000000000007941 */ /* 0x000fea0003800200 */
.L_x_3:
[----:B------:R-:W-:Y:S01]  /*09f0*/  BSSY.RECONVERGENT B0, `(.L_x_5) ;  /* 0x0000009000007945 */ /* 0x000fe20003800200 */
[----:B------:R-:W-:-:S03]  /*0a00*/  IMAD.WIDE R18, R2, 0x8, R18 ;  /* 0x0000000802127825 */ /* 0x000fc600078e0212 */
[----:B------:R-:W-:Y:S05]  /*0a10*/  @P0 BRA P1, `(.L_x_6) ;  /* 0x0000000000180947 */ /* 0x000fea0000800000 */
[----:B------:R-:W-:Y:S01]  /*0a20*/  IMAD.MOV.U32 R8, RZ, RZ, R14 ;  /* 0x000000ffff087224 */ /* 0x000fe200078e000e */
[----:B------:R-:W-:Y:S01]  /*0a30*/  MOV R10, R20 ;  /* 0x00000014000a7202 */ /* 0x000fe20000000f00 */
[----:B------:R-:W-:Y:S01]  /*0a40*/  IMAD.MOV.U32 R9, RZ, RZ, R15 ;  /* 0x000000ffff097224 */ /* 0x000fe200078e000f */
[----:B------:R-:W-:Y:S01]  /*0a50*/  MOV R0, 0xa80 ;  /* 0x00000a8000007802 */ /* 0x000fe20000000f00 */
[----:B------:R-:W-:-:S07]  /*0a60*/  IMAD.MOV.U32 R11, RZ, RZ, R21 ;  /* 0x000000ffff0b7224 */ /* 0x000fce00078e0015 */
[----:B------:R-:W-:Y:S05]  /*0a70*/  CALL.REL.NOINC `($__internal_0_$__cuda_sm20_div_rn_f64_full) ;  /* 0x0000000c00f07944 */ /* 0x000fea0003c00000 */
.L_x_6:
[----:B------:R-:W-:Y:S05]  /*0a80*/  BSYNC.RECONVERGENT B0 ;  /* 0x0000000000007941 */ /* 0x000fea0003800200 */
.L_x_5:
[----:B------:R-:W-:Y:S01]  /*0a90*/  DMUL R6, R6, R16 ;  /* 0x0000001006067228 */ /* 0x000fe20000000000 */
[----:B------:R-:W-:Y:S02]  /*0aa0*/  IMAD.U32 R28, RZ, RZ, UR12 ;  /* 0x0000000cff1c7e24 */ /* 0x000fe4000f8e00ff */
[----:B------:R-:W-:-:S04]  /*0ab0*/  IMAD.U32 R29, RZ, RZ, UR13 ;  /* 0x0000000dff1d7e24 */ /* 0x000fc8000f8e00ff */
[----:B------:R0:W-:Y:S01]  /*0ac0*/  STG.E.64 desc[UR16][R18.64+-0x8], R6 ;  /* 0xfffff80612007986 */ /* 0x0001e2000c101b10 */
[----:B------:R-:W-:-:S03]  /*0ad0*/  IMAD.U32 R14, RZ, RZ, UR6 ;  /* 0x00000006ff0e7e24 */ /* 0x000fc6000f8e00ff */
[----:B------:R-:W2:Y:S01]  /*0ae0*/  LDG.E.64 R8, desc[UR16][R28.64] ;  /* 0x000000101c087981 */ /* 0x000ea2000c1e1b00 */
[----:B------:R-:W-:-:S05]  /*0af0*/  IMAD.U32 R15, RZ, RZ, UR7 ;  /* 0x00000007ff0f7e24 */ /* 0x000fca000f8e00ff */
[----:B------:R-:W3:Y:S01]  /*0b00*/  LDG.E.64 R4, desc[UR16][R14.64] ;  /* 0x000000100e047981 */ /* 0x000ee2000c1e1b00 */
[----:B------:R-:W1:Y:S01]  /*0b10*/  MUFU.RCP64H R11, R23 ;  /* 0x00000017000b7308 */ /* 0x000e620000001800 */
[----:B------:R-:W-:Y:S01]  /*0b20*/  MOV R10, 0x1 ;  /* 0x00000001000a7802 */ /* 0x000fe20000000f00 */
[----:B------:R-:W-:Y:S05]  /*0b30*/  BSSY.RECONVERGENT B0, `(.L_x_7) ;  /* 0x0000018000007945 */ /* 0x000fea0003800200 */
[----:B-1----:R-:W-:-:S08]  /*0b40*/  DFMA R12, -R22, R10, 1 ;  /* 0x3ff00000160c742b */ /* 0x002fd0000000010a */
[----:B------:R-:W-:-:S08]  /*0b50*/  DFMA R12, R12, R12, R12 ;  /* 0x0000000c0c0c722b */ /* 0x000fd0000000000c */
[----:B------:R-:W-:-:S08]  /*0b60*/  DFMA R12, R10, R12, R10 ;  /* 0x0000000c0a0c722b */ /* 0x000fd0000000000a */
[----:B0-----:R-:W-:-:S08]  /*0b70*/  DFMA R6, -R22, R12, 1 ;  /* 0x3ff000001606742b */ /* 0x001fd0000000010c */
[----:B------:R-:W-:Y:S02]  /*0b80*/  DFMA R12, R12, R6, R12 ;  /* 0x000000060c0c722b */ /* 0x000fe4000000000c */
[----:B--2---:R-:W-:Y:S02]  /*0b90*/  DADD R8, -R26, R8 ;  /* 0x000000001a087229 */ /* 0x004fe40000000108 */
[----:B---3--:R-:W-:-:S06]  /*0ba0*/  DADD R4, -R24, R4 ;  /* 0x0000000018047229 */ /* 0x008fcc0000000104 */
[----:B------:R-:W-:-:S08]  /*0bb0*/  DMUL R16, R8, R8 ;  /* 0x0000000808107228 */ /* 0x000fd00000000000 */
[----:B------:R-:W-:-:S08]  /*0bc0*/  DFMA R16, R4, R4, R16 ;  /* 0x000000040410722b */ /* 0x000fd00000000010 */
[----:B------:R-:W-:Y:S02]  /*0bd0*/  DMUL R4, R12, -R16 ;  /* 0x800000100c047228 */ /* 0x000fe40000000000 */
[----:B------:R-:W-:-:S06]  /*0be0*/  DADD R8, -RZ, -R16 ;  /* 0x00000000ff087229 */ /* 0x000fcc0000000910 */
[----:B------:R-:W-:-:S04]  /*0bf0*/  DFMA R6, -R22, R4, -R16 ;  /* 0x000000041606722b */ /* 0x000fc80000000910 */
[----:B------:R-:W-:-:S04]  /*0c00*/  FSETP.GEU.AND P1, PT, |R9|, 6.5827683646048100446e-37, PT ;  /* 0x036000000900780b */ /* 0x000fc80003f2e200 */
[----:B------:R-:W-:-:S10]  /*0c10*/  DFMA R4, R12, R6, R4 ;  /* 0x000000060c04722b */ /* 0x000fd40000000004 */
[----:B------:R-:W-:-:S05]  /*0c20*/  FFMA R0, RZ, R23, R5 ;  /* 0x00000017ff007223 */ /* 0x000fca0000000005 */
[----:B------:R-:W-:-:S13]  /*0c30*/  FSETP.GT.AND P0, PT, |R0|, 1.469367938527859385e-39, PT ;  /* 0x001000000000780b */ /* 0x000fda0003f04200 */
[----:B------:R-:W-:Y:S05]  /*0c40*/  @P0 BRA P1, `(.L_x_8) ;  /* 0x0000000000180947 */ /* 0x000fea0000800000 */
[----:B------:R-:W-:Y:S01]  /*0c50*/  IMAD.MOV.U32 R10, RZ, RZ, R22 ;  /* 0x000000ffff0a7224 */ /* 0x000fe200078e0016 */
[----:B------:R-:W-:Y:S01]  /*0c60*/  MOV R0, 0xc90 ;  /* 0x00000c9000007802 */ /* 0x000fe20000000f00 */
[----:B------:R-:W-:-:S07]  /*0c70*/  IMAD.MOV.U32 R11, RZ, RZ, R23 ;  /* 0x000000ffff0b7224 */ /* 0x000fce00078e0017 */
[----:B------:R-:W-:Y:S05]  /*0c80*/  CALL.REL.NOINC `($__internal_0_$__cuda_sm20_div_rn_f64_full) ;  /* 0x0000000c006c7944 */ /* 0x000fea0003c00000 */
[----:B------:R-:W-:Y:S02]  /*0c90*/  IMAD.MOV.U32 R4, RZ, RZ, R6 ;  /* 0x000000ffff047224 */ /* 0x000fe400078e0006 */
[----:B------:R-:W-:-:S07]  /*0ca0*/  IMAD.MOV.U32 R5, RZ, RZ, R7 ;  /* 0x000000ffff057224 */ /* 0x000fce00078e0007 */
.L_x_8:
[----:B------:R-:W-:Y:S05]  /*0cb0*/  BSYNC.RECONVERGENT B0 ;  /* 0x0000000000007941 */ /* 0x000fea0003800200 */
.L_x_7:
[----:B------:R-:W-:Y:S01]  /*0cc0*/  IMAD.MOV.U32 R8, RZ, RZ, 0x652b82fe ;  /* 0x652b82feff087424 */ /* 0x000fe200078e00ff */
[----:B------:R-:W-:Y:S01]  /*0cd0*/  MOV R9, 0x3ff71547 ;  /* 0x3ff7154700097802 */ /* 0x000fe20000000f00 */
[----:B------:R-:W-:Y:S01]  /*0ce0*/  UMOV UR18, 0xfefa39ef ;  /* 0xfefa39ef00127882 */ /* 0x000fe20000000000 */
[----:B------:R-:W-:Y:S01]  /*0cf0*/  UMOV UR19, 0x3fe62e42 ;  /* 0x3fe62e4200137882 */ /* 0x000fe20000000000 */
[----:B------:R-:W0:Y:S01]  /*0d00*/  MUFU.RCP64H R13, R21 ;  /* 0x00000015000d7308 */ /* 0x000e220000001800 */
[----:B------:R-:W-:Y:S01]  /*0d10*/  IMAD.MOV.U32 R12, RZ, RZ, 0x1 ;  /* 0x00000001ff0c7424 */ /* 0x000fe200078e00ff */
[----:B------:R-:W-:Y:S01]  /*0d20*/  FSETP.GEU.AND P2, PT, |R5|, 4.1917929649353027344, PT ;  /* 0x4086232b0500780b */ /* 0x000fe20003f4e200 */
[----:B------:R-:W-:Y:S01]  /*0d30*/  DFMA R8, R4, R8, 6.75539944105574400000e+15 ;  /* 0x433800000408742b */ /* 0x000fe20000000008 */
[----:B------:R-:W-:Y:S01]  /*0d40*/  BSSY.RECONVERGENT B0, `(.L_x_9) ;  /* 0x0000040000007945 */ /* 0x000fe20003800200 */
[----:B------:R-:W-:-:S06]  /*0d50*/  FSETP.GEU.AND P1, PT, |R17|, 6.5827683646048100446e-37, PT ;  /* 0x036000001100780b */ /* 0x000fcc0003f2e200 */
        /* <DEDUP_REMOVED lines=9> */
[----:B------:R-:W-:Y:S01]  /*0df0*/  UMOV UR19, 0x3e5ade15 ;  /* 0x3e5ade1500137882 */ /* 0x000fe20000000000 */
[----:B------:R-:W-:Y:S01]  /*0e00*/  IMAD.MOV.U32 R7, RZ, RZ, 0x3e928af3 ;  /* 0x3e928af3ff077424 */ /* 0x000fe200078e00ff */
[----:B------:R-:W-:-:S05]  /*0e10*/  DFMA R14, R12, R14, R12 ;  /* 0x0000000e0c0e722b */ /* 0x000fca000000000c */
[----:B------:R-:W-:Y:S01]  /*0e20*/  DFMA R6, R10, UR18, R6 ;  /* 0x000000120a067c2b */ /* 0x000fe20008000006 */
[----:B------:R-:W-:Y:S01]  /*0e30*/  UMOV UR18, 0x62401315 ;  /* 0x6240131500127882 */ /* 0x000fe20000000000 */
[----:B------:R-:W-:Y:S01]  /*0e40*/  UMOV UR19, 0x3ec71dee ;  /* 0x3ec71dee00137882 */ /* 0x000fe20000000000 */
[----:B------:R-:W-:-:S05]  /*0e50*/  DFMA R12, -R20, R14, 1 ;  /* 0x3ff00000140c742b */ /* 0x000fca000000010e */
[----:B------:R-:W-:Y:S01]  /*0e60*/  DFMA R6, R10, R6, UR18 ;  /* 0x000000120a067e2b */ /* 0x000fe20008000006 */
[----:B------:R-:W-:Y:S01]  /*0e70*/  UMOV UR18, 0x7c89eb71 ;  /* 0x7c89eb7100127882 */ /* 0x000fe20000000000 */
[----:B------:R-:W-:Y:S01]  /*0e80*/  UMOV UR19, 0x3efa0199 ;  /* 0x3efa019900137882 */ /* 0x000fe20000000000 */
[----:B------:R-:W-:-:S05]  /*0e90*/  DFMA R30, R14, R12, R14 ;  /* 0x0000000c0e1e722b */ /* 0x000fca000000000e */
[----:B------:R-:W-:Y:S01]  /*0ea0*/  DFMA R6, R10, R6, UR18 ;  /* 0x000000120a067e2b */ /* 0x000fe20008000006 */
[----:B------:R-:W-:Y:S01]  /*0eb0*/  UMOV UR18, 0x14761f65 ;  /* 0x14761f6500127882 */ /* 0x000fe20000000000 */
[----:B------:R-:W-:Y:S01]  /*0ec0*/  UMOV UR19, 0x3f2a01a0 ;  /* 0x3f2a01a000137882 */ /* 0x000fe20000000000 */
[----:B------:R-:W-:-:S05]  /*0ed0*/  DMUL R14, R30, R16 ;  /* 0x000000101e0e7228 */ /* 0x000fca0000000000 */
[----:B------:R-:W-:Y:S01]  /*0ee0*/  DFMA R6, R10, R6, UR18 ;  /* 0x000000120a067e2b */ /* 0x000fe20008000006 */
[----:B------:R-:W-:Y:S01]  /*0ef0*/  UMOV UR18, 0x1852b7af ;  /* 0x1852b7af00127882 */ /* 0x000fe20000000000 */
[----:B------:R-:W-:Y:S01]  /*0f00*/  UMOV UR19, 0x3f56c16c ;  /* 0x3f56c16c00137882 */ /* 0x000fe20000000000 */
[----:B------:R-:W-:-:S05]  /*0f10*/  DFMA R28, -R20, R14, R16 ;  /* 0x0000000e141c722b */ /* 0x000fca0000000110 */
        /* <DEDUP_REMOVED lines=13> */
[----:B------:R-:W-:-:S06]  /*0ff0*/  DFMA R6, R30, R28, R14 ;  /* 0x0000001c1e06722b */ /* 0x000fcc000000000e */
        /* <DEDUP_REMOVED lines=20> */
.L_x_10:
[----:B------:R-:W-:Y:S05]  /*1140*/  BSYNC.RECONVERGENT B0 ;  /* 0x0000000000007941 */ /* 0x000fea0003800200 */
.L_x_9:
[----:B------:R-:W-:Y:S04]  /*1150*/  BSSY.RECONVERGENT B0, `(.L_x_11) ;  /* 0x0000008000007945 */ /* 0x000fe80003800200 */
[----:B------:R-:W-:Y:S05]  /*1160*/  @P0 BRA P1, `(.L_x_12) ;  /* 0x0000000000180947 */ /* 0x000fea0000800000 */
[----:B------:R-:W-:Y:S01]  /*1170*/  IMAD.MOV.U32 R8, RZ, RZ, R16 ;  /* 0x000000ffff087224 */ /* 0x000fe200078e0010 */
[----:B------:R-:W-:Y:S01]  /*1180*/  MOV R10, R20 ;  /* 0x00000014000a7202 */ /* 0x000fe20000000f00 */
[----:B------:R-:W-:Y:S01]  /*1190*/  IMAD.MOV.U32 R9, RZ, RZ, R17 ;  /* 0x000000ffff097224 */ /* 0x000fe200078e0011 */
[----:B------:R-:W-:Y:S01]  /*11a0*/  MOV R0, 0x11d0 ;  /* 0x000011d000007802 */ /* 0x000fe20000000f00 */
[----:B------:R-:W-:-:S07]  /*11b0*/  IMAD.MOV.U32 R11, RZ, RZ, R21 ;  /* 0x000000ffff0b7224 */ /* 0x000fce00078e0015 */
[----:B------:R-:W-:Y:S05]  /*11c0*/  CALL.REL.NOINC `($__internal_0_$__cuda_sm20_div_rn_f64_full) ;  /* 0x00000008001c7944 */ /* 0x000fea0003c00000 */
.L_x_12:
[----:B------:R-:W-:Y:S05]  /*11d0*/  BSYNC.RECONVERGENT B0 ;  /* 0x0000000000007941 */ /* 0x000fea0003800200 */
.L_x_11:
[----:B------:R-:W-:Y:S01]  /*11e0*/  DMUL R6, R6, R14 ;  /* 0x0000000e06067228 */ /* 0x000fe20000000000 */
[----:B------:R-:W-:Y:S01]  /*11f0*/  UIADD3 UR12, UP1, UPT, UR12, 0x10, URZ ;  /* 0x000000100c0c7890 */ /* 0x000fe2000ff3e0ff */
[----:B------:R-:W-:-:S03]  /*1200*/  VIADD R2, R2, 0x2 ;  /* 0x0000000202027836 */ /* 0x000fc60000000000 */
[----:B------:R-:W-:Y:S02]  /*1210*/  UIADD3.X UR13, UPT, UPT, URZ, UR13, URZ, UP1, !UPT ;  /* 0x0000000dff0d7290 */ /* 0x000fe40008ffe4ff */
[----:B------:R0:W-:Y:S01]  /*1220*/  STG.E.64 desc[UR16][R18.64], R6 ;  /* 0x0000000612007986 */ /* 0x0001e2000c101b10 */
[----:B------:R-:W-:Y:S09]  /*1230*/  BRA.U UP2, `(.L_x_13) ;  /* 0xfffffff102347547 */ /* 0x000ff2000b83ffff */
[----:B------:R-:W-:Y:S02]  /*1240*/  IMAD.U32 R4, RZ, RZ, UR15 ;  /* 0x0000000fff047e24 */ /* 0x000fe4000f8e00ff */
[----:B------:R-:W-:-:S07]  /*1250*/  IMAD.MOV.U32 R5, RZ, RZ, RZ ;  /* 0x000000ffff057224 */ /* 0x000fce00078e00ff */
.L_x_0:
[----:B------:R-:W1:Y:S02]  /*1260*/  LDCU UR12, c[0x0][0x3a8] ;  /* 0x00007500ff0c77ac */ /* 0x000e640008000800 */
[----:B-1----:R-:W-:-:S09]  /*1270*/  ULOP3.LUT UP1, URZ, UR12, 0x1, URZ, 0xc0, !UPT ;  /* 0x000000010cff7892 */ /* 0x002fd2000f82c0ff */
[----:B------:R-:W-:Y:S05]  /*1280*/  BRA.U !UP1, `(.L_x_14) ;  /* 0x0000000509e47547 */ /* 0x000fea000b800000 */
[----:B------:R-:W1:Y:S01]  /*1290*/  LDC.64 R8, c[0x0][0x390] ;  /* 0x0000e400ff087b82 */ /* 0x000e620000000a00 */
[----:B------:R-:W-:Y:S01]  /*12a0*/  IMAD.U32 R16, RZ, RZ, UR6 ;  /* 0x00000006ff107e24 */ /* 0x000fe2000f8e00ff */
[----:B------:R-:W-:Y:S02]  /*12b0*/  MOV R17, UR7 ;  /* 0x0000000700117c02 */ /* 0x000fe40008000f00 */
[----:B-1----:R-:W-:-:S04]  /*12c0*/  LEA R8, P0, R4, R8, 0x3 ;  /* 0x0000000804087211 */ /* 0x002fc800078018ff */
[----:B------:R-:W-:Y:S02]  /*12d0*/  LEA.HI.X R9, R4, R9, R5, 0x3, P0 ;  /* 0x0000000904097211 */ /* 0x000fe400000f1c05 */
[----:B------:R-:W2:Y:S04]  /*12e0*/  LDG.E.64 R4, desc[UR16][R16.64] ;  /* 0x0000001010047981 */ /* 0x000ea8000c1e1b00 */
[----:B0-----:R-:W3:Y:S01]  /*12f0*/  LDG.E.64 R6, desc[UR16][R8.64] ;  /* 0x0000001008067981 */ /* 0x001ee2000c1e1b00 */
[----:B------:R-:W0:Y:S01]  /*1300*/  MUFU.RCP64H R11, R23 ;  /* 0x00000017000b7308 */ /* 0x000e220000001800 */
[----:B------:R-:W-:-:S06]  /*1310*/  IMAD.MOV.U32 R10, RZ, RZ, 0x1 ;  /* 0x00000001ff0a7424 */ /* 0x000fcc00078e00ff */
[----:B0-----:R-:W-:-:S08]  /*1320*/  DFMA R12, -R22, R10, 1 ;  /* 0x3ff00000160c742b */ /* 0x001fd0000000010a */
[----:B------:R-:W-:-:S08]  /*1330*/  DFMA R12, R12, R12, R12 ;  /* 0x0000000c0c0c722b */ /* 0x000fd0000000000c */
[----:B------:R-:W-:-:S08]  /*1340*/  DFMA R12, R10, R12, R10 ;  /* 0x0000000c0a0c722b */ /* 0x000fd0000000000a */
[----:B------:R-:W-:-:S08]  /*1350*/  DFMA R10, -R22, R12, 1 ;  /* 0x3ff00000160a742b */ /* 0x000fd0000000010c */
[----:B------:R-:W-:Y:S01]  /*1360*/  DFMA R10, R12, R10, R12 ;  /* 0x0000000a0c0a722b */ /* 0x000fe2000000000c */
[----:B------:R-:W-:Y:S01]  /*1370*/  BSSY.RECONVERGENT B0, `(.L_x_15) ;  /* 0x0000013000007945 */ /* 0x000fe20003800200 */
[----:B---3--:R-:W-:Y:S02]  /*1380*/  DADD R6, -R26, R6 ;  /* 0x000000001a067229 */ /* 0x008fe40000000106 */
[----:B--2--5:R-:W-:-:S06]  /*1390*/  DADD R4, -R24, R4 ;  /* 0x0000000018047229 */ /* 0x024fcc0000000104 */
[----:B------:R-:W-:-:S08]  /*13a0*/  DMUL R14, R6, R6 ;  /* 0x00000006060e7228 */ /* 0x000fd00000000000 */
[----:B------:R-:W-:-:S08]  /*13b0*/  DFMA R14, R4, R4, R14 ;  /* 0x00000004040e722b */ /* 0x000fd0000000000e */
[----:B------:R-:W-:-:S08]  /*13c0*/  DMUL R4, R10, -R14 ;  /* 0x8000000e0a047228 */ /* 0x000fd00000000000 */
[--C-:B------:R-:W-:Y:S02]  /*13d0*/  DFMA R6, -R22, R4, -R14.reuse ;  /* 0x000000041606722b */ /* 0x100fe4000000090e */
[----:B------:R-:W-:-:S06]  /*13e0*/  DADD R8, -RZ, -R14 ;  /* 0x00000000ff087229 */ /* 0x000fcc000000090e */
[----:B------:R-:W-:-:S04]  /*13f0*/  DFMA R4, R10, R6, R4 ;  /* 0x000000060a04722b */ /* 0x000fc80000000004 */
[----:B------:R-:W-:-:S06]  /*1400*/  FSETP.GEU.AND P1, PT, |R9|, 6.5827683646048100446e-37, PT ;  /* 0x036000000900780b */ /* 0x000fcc0003f2e200 */
        /* <DEDUP_REMOVED lines=9> */
.L_x_16:
[----:B------:R-:W-:Y:S05]  /*14a0*/  BSYNC.RECONVERGENT B0 ;  /* 0x0000000000007941 */ /* 0x000fea0003800200 */
.L_x_15:
[----:B------:R-:W-:Y:S01]  /*14b0*/  MOV R8, 0x652b82fe ;  /* 0x652b82fe00087802 */ /* 0x000fe20000000f00 */
[----:B------:R-:W-:Y:S01]  /*14c0*/  IMAD.MOV.U32 R9, RZ, RZ, 0x3ff71547 ;  /* 0x3ff71547ff097424 */ /* 0x000fe200078e00ff */
        /* <DEDUP_REMOVED lines=54> */
[----:B------:R-:W-:Y:S01]  /*1830*/  IMAD R17, R8, 0x100000, R13 ;  /* 0x0010000008117824 */ /* 0x000fe200078e020d */
[----:B------:R-:W-:Y:S01]  /*1840*/  MOV R16, R12 ;  /* 0x0000000c00107202 */ /* 0x000fe20000000f00 */
        /* <DEDUP_REMOVED lines=8> */
[----:B------:R-:W-:-:S05]  /*18d0*/  @!P3 SHF.R.S32.HI R5, RZ, 0x1, R0 ;  /* 0x00000001ff05b819 */ /* 0x000fca0000011400 */
[----:B------:R-:W-:Y:S02]  /*18e0*/  @!P3 IMAD.IADD R8, R8, 0x1, -R5 ;  /* 0x000000010808b824 */ /* 0x000fe400078e0a05 */
[----:B------:R-:W-:-:S03]  /*18f0*/  @!P3 IMAD R5, R5, 0x100000, R13 ;  /* 0x001000000505b824 */ /* 0x000fc600078e020d */
[----:B------:R-:W-:Y:S01]  /*1900*/  @!P3 LEA R9, R8, 0x3ff00000, 0x14 ;  /* 0x3ff000000809b811 */ /* 0x000fe200078ea0ff */
[----:B------:R-:W-:-:S06]  /*1910*/  @!P3 IMAD.MOV.U32 R8, RZ, RZ, RZ ;  /* 0x000000ffff08b224 */ /* 0x000fcc00078e00ff */
[----:B------:R-:W-:-:S11]  /*1920*/  @!P3 DMUL R16, R4, R8 ;  /* 0x000000080410b228 */ /* 0x000fd60000000000 */
.L_x_18:
[----:B------:R-:W-:Y:S05]  /*1930*/  BSYNC.RECONVERGENT B0 ;  /* 0x0000000000007941 */ /* 0x000fea0003800200 */
.L_x_17:
        /* <DEDUP_REMOVED lines=8> */
.L_x_20:
[----:B------:R-:W-:Y:S05]  /*19c0*/  BSYNC.RECONVERGENT B0 ;  /* 0x0000000000007941 */ /* 0x000fea0003800200 */
.L_x_19:
[----:B------:R-:W0:Y:S01]  /*19d0*/  LDC.64 R4, c[0x0][0x380] ;  /* 0x0000e000ff047b82 */ /* 0x000e220000000a00 */
[----:B------:R-:W-:Y:S01]  /*19e0*/  DMUL R6, R6, R16 ;  /* 0x0000001006067228 */ /* 0x000fe20000000000 */
[----:B0-----:R-:W-:-:S04]  /*19f0*/  IMAD.WIDE R4, R2, 0x8, R4 ;  /* 0x0000000802047825 */ /* 0x001fc800078e0204 */
[----:B------:R-:W-:Y:S02]  /*1a00*/  VIADD R2, R2, 0x1 ;  /* 0x0000000102027836 */ /* 0x000fe40000000000 */
[----:B------:R1:W-:Y:S05]  /*1a10*/  STG.E.64 desc[UR16][R4.64], R6 ;  /* 0x0000000604007986 */ /* 0x0003ea000c101b10 */
.L_x_14:
[----:B------:R-:W-:Y:S05]  /*1a20*/  BRA.U UP0, `(.L_x_21) ;  /* 0xffffffe900087547 */ /* 0x000fea000b83ffff */
[----:B------:R-:W-:Y:S05]  /*1a30*/  EXIT ;  /* 0x000000000000794d */ /* 0x000fea0003800000 */
        .weak           $__internal_0_$__cuda_sm20_div_rn_f64_full
        .type           $__internal_0_$__cuda_sm20_div_rn_f64_full,@function
        .size           $__internal_0_$__cuda_sm20_div_rn_f64_full,(.L_x_106 - $__internal_0_$__cuda_sm20_div_rn_f64_full)
$__internal_0_$__cuda_sm20_div_rn_f64_full:
[C---:B------:R-:W-:Y:S01]  /*1a40*/  FSETP.GEU.AND P0, PT, |R11|.reuse, 1.469367938527859385e-39, PT ;  /* 0x001000000b00780b */ /* 0x040fe20003f0e200 */
[----:B------:R-:W-:Y:S01]  /*1a50*/  IMAD.MOV.U32 R6, RZ, RZ, 0x1 ;  /* 0x00000001ff067424 */ /* 0x000fe200078e00ff */
[----:B------:R-:W-:Y:S01]  /*1a60*/  LOP3.LUT R12, R11, 0x800fffff, RZ, 0xc0, !PT ;  /* 0x800fffff0b0c7812 */ /* 0x000fe200078ec0ff */
[----:B------:R-:W-:Y:S01]  /*1a70*/  BSSY.RECONVERGENT B1, `(.L_x_22) ;  /* 0x0000054000017945 */ /* 0x000fe20003800200 */
[C---:B------:R-:W-:Y:S02]  /*1a80*/  FSETP.GEU.AND P2, PT, |R9|.reuse, 1.469367938527859385e-39, PT ;  /* 0x001000000900780b */ /* 0x040fe40003f4e200 */
[----:B------:R-:W-:Y:S01]  /*1a90*/  LOP3.LUT R13, R12, 0x3ff00000, RZ, 0xfc, !PT ;  /* 0x3ff000000c0d7812 */ /* 0x000fe200078efcff */
[----:B------:R-:W-:Y:S01]  /*1aa0*/  IMAD.MOV.U32 R12, RZ, RZ, R10 ;  /* 0x000000ffff0c7224 */ /* 0x000fe200078e000a */
[----:B------:R-:W-:Y:S02]  /*1ab0*/  LOP3.LUT R3, R9, 0x7ff00000, RZ, 0xc0, !PT ;  /* 0x7ff0000009037812 */ /* 0x000fe400078ec0ff */
[----:B------:R-:W-:-:S03]  /*1ac0*/  LOP3.LUT R34, R11, 0x7ff00000, RZ, 0xc0, !PT ;  /* 0x7ff000000b227812 */ /* 0x000fc600078ec0ff */
[----:B------:R-:W-:Y:S01]  /*1ad0*/  @!P0 DMUL R12, R10, 8.98846567431157953865e+307 ;  /* 0x7fe000000a0c8828 */ /* 0x000fe20000000000 */
[----:B------:R-:W-:-:S03]  /*1ae0*/  ISETP.GE.U32.AND P1, PT, R3, R34, PT ;  /* 0x000000220300720c */ /* 0x000fc60003f26070 */
[----:B------:R-:W-:Y:S01]  /*1af0*/  @!P2 LOP3.LUT R4, R11, 0x7ff00000, RZ, 0xc0, !PT ;  /* 0x7ff000000b04a812 */ /* 0x000fe200078ec0ff */
[----:B------:R-:W-:Y:S01]  /*1b00*/  @!P2 IMAD.MOV.U32 R32, RZ, RZ, RZ ;  /* 0x000000ffff20a224 */ /* 0x000fe200078e00ff */
[----:B------:R-:W0:Y:S02]  /*1b10*/  MUFU.RCP64H R7, R13 ;  /* 0x0000000d00077308 */ /* 0x000e240000001800 */
[----:B------:R-:W-:Y:S02]  /*1b20*/  @!P2 ISETP.GE.U32.AND P3, PT, R3, R4, PT ;  /* 0x000000040300a20c */ /* 0x000fe40003f66070 */
[----:B------:R-:W-:Y:S02]  /*1b30*/  MOV R4, 0x1ca00000 ;  /* 0x1ca0000000047802 */ /* 0x000fe40000000f00 */
[----:B------:R-:W-:Y:S02]  /*1b40*/  @!P0 LOP3.LUT R34, R13, 0x7ff00000, RZ, 0xc0, !PT ;  /* 0x7ff000000d228812 */ /* 0x000fe400078ec0ff */
[----:B------:R-:W-:-:S04]  /*1b50*/  @!P2 SEL R5, R4, 0x63400000, !P3 ;  /* 0x634000000405a807 */ /* 0x000fc80005800000 */
[----:B------:R-:W-:-:S04]  /*1b60*/  @!P2 LOP3.LUT R5, R5, 0x80000000, R9, 0xf8, !PT ;  /* 0x800000000505a812 */ /* 0x000fc800078ef809 */
[----:B------:R-:W-:Y:S01]  /*1b70*/  @!P2 LOP3.LUT R33, R5, 0x100000, RZ, 0xfc, !PT ;  /* 0x001000000521a812 */ /* 0x000fe200078efcff */
[----:B0-----:R-:W-:Y:S01]  /*1b80*/  DFMA R30, R6, -R12, 1 ;  /* 0x3ff00000061e742b */ /* 0x001fe2000000080c */
[----:B------:R-:W-:-:S07]  /*1b90*/  IMAD.MOV.U32 R5, RZ, RZ, R3 ;  /* 0x000000ffff057224 */ /* 0x000fce00078e0003 */
[----:B------:R-:W-:-:S08]  /*1ba0*/  DFMA R30, R30, R30, R30 ;  /* 0x0000001e1e1e722b */ /* 0x000fd0000000001e */
[----:B------:R-:W-:Y:S01]  /*1bb0*/  DFMA R30, R6, R30, R6 ;  /* 0x0000001e061e722b */ /* 0x000fe20000000006 */
[----:B------:R-:W-:Y:S01]  /*1bc0*/  SEL R7, R4, 0x63400000, !P1 ;  /* 0x6340000004077807 */ /* 0x000fe20004800000 */
[----:B------:R-:W-:-:S03]  /*1bd0*/  IMAD.MOV.U32 R6, RZ, RZ, R8 ;  /* 0x000000ffff067224 */ /* 0x000fc600078e0008 */
[----:B------:R-:W-:-:S03]  /*1be0*/  LOP3.LUT R7, R7, 0x800fffff, R9, 0xf8, !PT ;  /* 0x800fffff07077812 */ /* 0x000fc600078ef809 */
[----:B------:R-:W-:-:S03]  /*1bf0*/  DFMA R28, R30, -R12, 1 ;  /* 0x3ff000001e1c742b */ /* 0x000fc6000000080c */
[----:B------:R-:W-:-:S05]  /*1c00*/  @!P2 DFMA R6, R6, 2, -R32 ;  /* 0x400000000606a82b */ /* 0x000fca0000000820 */
[----:B------:R-:W-:-:S05]  /*1c10*/  DFMA R28, R30, R28, R30 ;  /* 0x0000001c1e1c722b */ /* 0x000fca000000001e */
[----:B------:R-:W-:-:S03]  /*1c20*/  @!P2 LOP3.LUT R5, R7, 0x7ff00000, RZ, 0xc0, !PT ;  /* 0x7ff000000705a812 */ /* 0x000fc600078ec0ff */
[----:B------:R-:W-:Y:S02]  /*1c30*/  DMUL R30, R28, R6 ;  /* 0x000000061c1e7228 */ /* 0x000fe40000000000 */
[----:B------:R-:W-:-:S05]  /*1c40*/  VIADD R35, R5, 0xffffffff ;  /* 0xffffffff05237836 */ /* 0x000fca0000000000 */
[----:B------:R-:W-:Y:S01]  /*1c50*/  ISETP.GT.U32.AND P0, PT, R35, 0x7feffffe, PT ;  /* 0x7feffffe2300780c */ /* 0x000fe20003f04070 */
[----:B------:R-:W-:Y:S01]  /*1c60*/  VIADD R35, R34, 0xffffffff ;  /* 0xffffffff22237836 */ /* 0x000fe20000000000 */
[----:B------:R-:W-:-:S04]  /*1c70*/  DFMA R32, R30, -R12, R6 ;  /* 0x8000000c1e20722b */ /* 0x000fc80000000006 */
[----:B------:R-:W-:-:S04]  /*1c80*/  ISETP.GT.U32.OR P0, PT, R35, 0x7feffffe, P0 ;  /* 0x7feffffe2300780c */ /* 0x000fc80000704470 */
[----:B------:R-:W-:-:S09]  /*1c90*/  DFMA R32, R28, R32, R30 ;  /* 0x000000201c20722b */ /* 0x000fd2000000001e */
[----:B------:R-:W-:Y:S05]  /*1ca0*/  @P0 BRA `(.L_x_23) ;  /* 0x00000000006c0947 */ /* 0x000fea0003800000 */
[----:B------:R-:W-:-:S04]  /*1cb0*/  LOP3.LUT R8, R11, 0x7ff00000, RZ, 0xc0, !PT ;  /* 0x7ff000000b087812 */ /* 0x000fc800078ec0ff */
[CC--:B------:R-:W-:Y:S02]  /*1cc0*/  VIADDMNMX R5, R3.reuse, -R8.reuse, 0xb9600000, !PT ;  /* 0xb960000003057446 */ /* 0x0c0fe40007800908 */
[----:B------:R-:W-:Y:S02]  /*1cd0*/  ISETP.GE.U32.AND P0, PT, R3, R8, PT ;  /* 0x000000080300720c */ /* 0x000fe40003f06070 */
[----:B------:R-:W-:Y:S02]  /*1ce0*/  VIMNMX R3, PT, PT, R5, 0x46a00000, PT ;  /* 0x46a0000005037848 */ /* 0x000fe40003fe0100 */
[----:B------:R-:W-:-:S04]  /*1cf0*/  SEL R4, R4, 0x63400000, !P0 ;  /* 0x6340000004047807 */ /* 0x000fc80004000000 */
[----:B------:R-:W-:Y:S01]  /*1d00*/  IADD3 R3, PT, PT, -R4, R3, RZ ;  /* 0x0000000304037210 */ /* 0x000fe20007ffe1ff */
[----:B------:R-:W-:-:S04]  /*1d10*/  IMAD.MOV.U32 R4, RZ, RZ, RZ ;  /* 0x000000ffff047224 */ /* 0x000fc800078e00ff */
[----:B------:R-:W-:-:S06]  /*1d20*/  VIADD R5, R3, 0x7fe00000 ;  /* 0x7fe0000003057836 */ /* 0x000fcc0000000000 */
[----:B------:R-:W-:-:S10]  /*1d30*/  DMUL R28, R32, R4 ;  /* 0x00000004201c7228 */ /* 0x000fd40000000000 */
[----:B------:R-:W-:-:S13]  /*1d40*/  FSETP.GTU.AND P0, PT, |R29|, 1.469367938527859385e-39, PT ;  /* 0x001000001d00780b */ /* 0x000fda0003f0c200 */
[----:B------:R-:W-:Y:S05]  /*1d50*/  @P0 BRA `(.L_x_24) ;  /* 0x0000000000940947 */ /* 0x000fea0003800000 */
[----:B------:R-:W-:-:S06]  /*1d60*/  DFMA R6, R32, -R12, R6 ;  /* 0x8000000c2006722b */ /* 0x000fcc0000000006 */
[----:B------:R-:W-:-:S04]  /*1d70*/  IMAD.MOV.U32 R6, RZ, RZ, RZ ;  /* 0x000000ffff067224 */ /* 0x000fc800078e00ff */
[C---:B------:R-:W-:Y:S02]  /*1d80*/  FSETP.NEU.AND P0, PT, R7.reuse, RZ, PT ;  /* 0x000000ff0700720b */ /* 0x040fe40003f0d000 */
[----:B------:R-:W-:-:S04]  /*1d90*/  LOP3.LUT R11, R7, 0x80000000, R11, 0x48, !PT ;  /* 0x80000000070b7812 */ /* 0x000fc800078e480b */
[----:B------:R-:W-:-:S07]  /*1da0*/  LOP3.LUT R7, R11, R5, RZ, 0xfc, !PT ;  /* 0x000000050b077212 */ /* 0x000fce00078efcff */
[----:B------:R-:W-:Y:S05]  /*1db0*/  @!P0 BRA `(.L_x_24) ;  /* 0x00000000007c8947 */ /* 0x000fea0003800000 */
[----:B------:R-:W-:Y:S01]  /*1dc0*/  IMAD.MOV R5, RZ, RZ, -R3 ;  /* 0x000000ffff057224 */ /* 0x000fe200078e0a03 */
[----:B------:R-:W-:Y:S01]  /*1dd0*/  DMUL.RP R6, R32, R6 ;  /* 0x0000000620067228 */ /* 0x000fe20000008000 */
[----:B------:R-:W-:Y:S01]  /*1de0*/  IMAD.MOV.U32 R4, RZ, RZ, RZ ;  /* 0x000000ffff047224 */ /* 0x000fe200078e00ff */
[----:B------:R-:W-:-:S05]  /*1df0*/  IADD3 R3, PT, PT, -R3, -0x43300000, RZ ;  /* 0xbcd0000003037810 */ /* 0x000fca0007ffe1ff */
[----:B------:R-:W-:-:S03]  /*1e00*/  DFMA R4, R28, -R4, R32 ;  /* 0x800000041c04722b */ /* 0x000fc60000000020 */
[----:B------:R-:W-:-:S07]  /*1e10*/  LOP3.LUT R11, R7, R11, RZ, 0x3c, !PT ;  /* 0x0000000b070b7212 */ /* 0x000fce00078e3cff */
[----:B------:R-:W-:-:S04]  /*1e20*/  FSETP.NEU.AND P0, PT, |R5|, R3, PT ;  /* 0x000000030500720b */ /* 0x000fc80003f0d200 */
[----:B------:R-:W-:Y:S02]  /*1e30*/  FSEL R28, R6, R28, !P0 ;  /* 0x0000001c061c7208 */ /* 0x000fe40004000000 */
[----:B------:R-:W-:Y:S01]  /*1e40*/  FSEL R29, R11, R29, !P0 ;  /* 0x0000001d0b1d7208 */ /* 0x000fe20004000000 */
[----:B------:R-:W-:Y:S06]  /*1e50*/  BRA `(.L_x_24) ;  /* 0x0000000000547947 */ /* 0x000fec0003800000 */
.L_x_23:
[----:B------:R-:W-:-:S14]  /*1e60*/  DSETP.NAN.AND P0, PT, R8, R8, PT ;  /* 0x000000080800722a */ /* 0x000fdc0003f08000 */
[----:B------:R-:W-:Y:S05]  /*1e70*/  @P0 BRA `(.L_x_25) ;  /* 0x0000000000440947 */ /* 0x000fea0003800000 */
[----:B------:R-:W-:-:S14]  /*1e80*/  DSETP.NAN.AND P0, PT, R10, R10, PT ;  /* 0x0000000a0a00722a */ /* 0x000fdc0003f08000 */
[----:B------:R-:W-:Y:S05]  /*1e90*/  @P0 BRA `(.L_x_26) ;  /* 0x0000000000300947 */ /* 0x000fea0003800000 */
[----:B------:R-:W-:Y:S01]  /*1ea0*/  ISETP.NE.AND P0, PT, R5, R34, PT ;  /* 0x000000220500720c */ /* 0x000fe20003f05270 */
[----:B------:R-:W-:Y:S01]  /*1eb0*/  IMAD.MOV.U32 R29, RZ, RZ, -0x80000 ;  /* 0xfff80000ff1d7424 */ /* 0x000fe200078e00ff */
[----:B------:R-:W-:-:S11]  /*1ec0*/  MOV R28, 0x0 ;  /* 0x00000000001c7802 */ /* 0x000fd60000000f00 */
[----:B------:R-:W-:Y:S05]  /*1ed0*/  @!P0 BRA `(.L_x_24) ;  /* 0x0000000000348947 */ /* 0x000fea0003800000 */
[----:B------:R-:W-:Y:S02]  /*1ee0*/  ISETP.NE.AND P0, PT, R5, 0x7ff00000, PT ;  /* 0x7ff000000500780c */ /* 0x000fe40003f05270 */
[----:B------:R-:W-:Y:S02]  /*1ef0*/  LOP3.LUT R29, R9, 0x80000000, R11, 0x48, !PT ;  /* 0x80000000091d7812 */ /* 0x000fe400078e480b */
[----:B------:R-:W-:-:S13]  /*1f00*/  ISETP.EQ.OR P0, PT, R34, RZ, !P0 ;  /* 0x000000ff2200720c */ /* 0x000fda0004702670 */
[----:B------:R-:W-:Y:S01]  /*1f10*/  @P0 LOP3.LUT R3, R29, 0x7ff00000, RZ, 0xfc, !PT ;  /* 0x7ff000001d030812 */ /* 0x000fe200078efcff */
[----:B------:R-:W-:Y:S02]  /*1f20*/  @!P0 IMAD.MOV.U32 R28, RZ, RZ, RZ ;  /* 0x000000ffff1c8224 */ /* 0x000fe400078e00ff */
[----:B------:R-:W-:Y:S02]  /*1f30*/  @P0 IMAD.MOV.U32 R28, RZ, RZ, RZ ;  /* 0x000000ffff1c0224 */ /* 0x000fe400078e00ff */
[----:B------:R-:W-:Y:S01]  /*1f40*/  @P0 IMAD.MOV.U32 R29, RZ, RZ, R3 ;  /* 0x000000ffff1d0224 */ /* 0x000fe200078e0003 */
[----:B------:R-:W-:Y:S06]  /*1f50*/  BRA `(.L_x_24) ;  /* 0x0000000000147947 */ /* 0x000fec0003800000 */
.L_x_26:
[----:B------:R-:W-:Y:S01]  /*1f60*/  LOP3.LUT R29, R11, 0x80000, RZ, 0xfc, !PT ;  /* 0x000800000b1d7812 */ /* 0x000fe200078efcff */
[----:B------:R-:W-:Y:S01]  /*1f70*/  IMAD.MOV.U32 R28, RZ, RZ, R10 ;  /* 0x000000ffff1c7224 */ /* 0x000fe200078e000a */
[----:B------:R-:W-:Y:S06]  /*1f80*/  BRA `(.L_x_24) ;  /* 0x0000000000087947 */ /* 0x000fec0003800000 */
.L_x_25:
[----:B------:R-:W-:Y:S02]  /*1f90*/  LOP3.LUT R29, R9, 0x80000, RZ, 0xfc, !PT ;  /* 0x00080000091d7812 */ /* 0x000fe400078efcff */
[----:B------:R-:W-:-:S07]  /*1fa0*/  MOV R28, R8 ;  /* 0x00000008001c7202 */ /* 0x000fce0000000f00 */
.L_x_24:
[----:B------:R-:W-:Y:S05]  /*1fb0*/  BSYNC.RECONVERGENT B1 ;  /* 0x0000000000017941 */ /* 0x000fea0003800200 */
.L_x_22:
[----:B------:R-:W-:Y:S02]  /*1fc0*/  IMAD.MOV.U32 R4, RZ, RZ, R0 ;  /* 0x000000ffff047224 */ /* 0x000fe400078e0000 */
[----:B------:R-:W-:Y:S02]  /*1fd0*/  IMAD.MOV.U32 R5, RZ, RZ, 0x0 ;  /* 0x00000000ff057424 */ /* 0x000fe400078e00ff */
[----:B------:R-:W-:Y:S02]  /*1fe0*/  IMAD.MOV.U32 R6, RZ, RZ, R28 ;  /* 0x000000ffff067224 */ /* 0x000fe400078e001c */
[----:B------:R-:W-:Y:S01]  /*1ff0*/  IMAD.MOV.U32 R7, RZ, RZ, R29 ;  /* 0x000000ffff077224 */ /* 0x000fe200078e001d */
[----:B------:R-:W-:Y:S06]  /*2000*/  RET.REL.NODEC R4 `(dgc_dsigma_using_args_arrays_cuda_Kernel) ;  /* 0xffffffdc04fc7950 */ /* 0x000fec0003c3ffff */
.L_x_27:
[----:B------:R-:W-:-:S00]  /*2010*/  BRA `(.L_x_27) ;  /* 0xfffffffc00fc7947 */ /* 0x000fc0000383ffff */
[----:B------:R-:W-:-:S00]  /*2020*/  NOP ;  /* 0x0000000000007918 */ /* 0x000fc00000000000 */
        /* <DEDUP_REMOVED lines=13> */
.L_x_106:


//--------------------- .text.dgc_dy_using_args_arrays_cuda_Kernel --------------------------
	.section	.text.dgc_dy_using_args_arrays_cuda_Kernel,"ax",@progbits
	.align	128
        .global         dgc_dy_using_args_arrays_cuda_Kernel
        .type           dgc_dy_using_args_arrays_cuda_Kernel,@function
        .size           dgc_dy_using_args_arrays_cuda_Kernel,(.L_x_107 - dgc_dy_using_args_arrays_cuda_Kernel)
        .other          dgc_dy_using_args_arrays_cuda_Kernel,@"STO_CUDA_ENTRY STV_DEFAULT"
dgc_dy_using_args_arrays_cuda_Kernel:
.text.dgc_dy_using_args_arrays_cuda_Kernel:
        /* <DEDUP_REMOVED lines=23> */
[----:B-----5:R-:W-:Y:S01]  /*0170*/  DADD R22, R20, R20 ;  /* 0x0000000014167229 */ /* 0x020fe20000000014 */
[----:B------:R-:W-:Y:S01]  /*0180*/  IMAD R0, R0, R7, RZ ;  /* 0x0000000700007224 */ /* 0x000fe200078e02ff */
[----:B------:R2:W5:Y:S01]  /*0190*/  LDG.E.64 R24, desc[UR16][R2.64+0x8] ;  /* 0x0000081002187981 */ /* 0x000562000c1e1b00 */
[----:B------:R-:W-:-:S05]  /*01a0*/  ULOP3.LUT UR15, UR4, 0x7ffffffe, URZ, 0xc0, !UPT ;  /* 0x7ffffffe040f7892 */ /* 0x000fca000f8ec0ff */
[C---:B------:R-:W-:Y:S02]  /*01b0*/  DMUL R22, R20.reuse, R22 ;  /* 0x0000001614167228 */ /* 0x040fe40000000000 */
[----:B------:R-:W-:Y:S01]  /*01c0*/  DMUL R20, R20, R20 ;  /* 0x0000001414147228 */ /* 0x000fe20000000000 */
[----:B--2---:R-:W-:Y:S01]  /*01d0*/  IMAD R2, R0, UR4, RZ ;  /* 0x0000000400027c24 */ /* 0x004fe2000f8e02ff */
[----:B0-----:R-:W-:Y:S01]  /*01e0*/  UIADD3 UR5, UP0, UPT, UR6, 0x8, URZ ;  /* 0x0000000806057890 */ /* 0x001fe2000ff1e0ff */
[----:B------:R-:W-:-:S03]  /*01f0*/  UMOV UR4, URZ ;  /* 0x000000ff00047c82 */ /* 0x000fc60008000000 */
[----:B------:R-:W-:Y:S02]  /*0200*/  UIADD3.X UR8, UPT, UPT, URZ, UR7, URZ, UP0, !UPT ;  /* 0x00000007ff087290 */ /* 0x000fe400087fe4ff */
[----:B-1----:R-:W-:-:S04]  /*0210*/  UIADD3 UR9, UP0, UPT, UR10, 0x8, URZ ;  /* 0x000000080a097890 */ /* 0x002fc8000ff1e0ff */
[----:B------:R-:W-:Y:S02]  /*0220*/  UIADD3.X UR10, UPT, UPT, URZ, UR11, URZ, UP0, !UPT ;  /* 0x0000000bff0a7290 */ /* 0x000fe400087fe4ff */
[----:B------:R-:W-:-:S12]  /*0230*/  UIADD3 UR11, UPT, UPT, -UR15, URZ, URZ ;  /* 0x000000ff0f0b7290 */ /* 0x000fd8000fffe1ff */
.L_x_49:
        /* <DEDUP_REMOVED lines=12> */
.L_x_41:
[----:B------:R-:W-:Y:S02]  /*0300*/  IMAD.U32 R10, RZ, RZ, UR12 ;  /* 0x0000000cff0a7e24 */ /* 0x000fe4000f8e00ff */
[----:B------:R-:W-:Y:S02]  /*0310*/  IMAD.U32 R11, RZ, RZ, UR13 ;  /* 0x0000000dff0b7e24 */ /* 0x000fe4000f8e00ff */
[----:B------:R-:W-:-:S03]  /*0320*/  IMAD.U32 R12, RZ, RZ, UR6 ;  /* 0x00000006ff0c7e24 */ /* 0x000fc6000f8e00ff */
[----:B------:R-:W2:Y:S01]  /*0330*/  LDG.E.64 R4, desc[UR16][R10.64+-0x8] ;  /* 0xfffff8100a047981 */ /* 0x000ea2000c1e1b00 */
[----:B------:R-:W-:-:S05]  /*0340*/  IMAD.U32 R13, RZ, RZ, UR7 ;  /* 0x00000007ff0d7e24 */ /* 0x000fca000f8e00ff */
[----:B------:R-:W3:Y:S01]  /*0350*/  LDG.E.64 R14, desc[UR16][R12.64] ;  /* 0x000000100c0e7981 */ /* 0x000ee2000c1e1b00 */
[----:B0-----:R-:W0:Y:S01]  /*0360*/  MUFU.RCP64H R7, R23 ;  /* 0x0000001700077308 */ /* 0x001e220000001800 */
[----:B------:R-:W-:Y:S01]  /*0370*/  IMAD.MOV.U32 R6, RZ, RZ, 0x1 ;  /* 0x00000001ff067424 */ /* 0x000fe200078e00ff */
[----:B------:R-:W-:Y:S01]  /*0380*/  UIADD3 UR14, UPT, UPT, UR14, 0x2, URZ ;  /* 0x000000020e0e7890 */ /* 0x000fe2000fffe0ff */
[----:B------:R-:W-:Y:S03]  /*0390*/  BSSY.RECONVERGENT B0, `(.L_x_29) ;  /* 0x0000019000007945 */ /* 0x000fe60003800200 */
[----:B------:R-:W-:Y:S01]  /*03a0*/  UISETP.NE.AND UP2, UPT, UR14, URZ, UPT ;  /* 0x000000ff0e00728c */ /* 0x000fe2000bf45270 */
[----:B0-----:R-:W-:-:S08]  /*03b0*/  DFMA R8, -R22, R6, 1 ;  /* 0x3ff000001608742b */ /* 0x001fd00000000106 */
[----:B------:R-:W-:-:S08]  /*03c0*/  DFMA R8, R8, R8, R8 ;  /* 0x000000080808722b */ /* 0x000fd00000000008 */
[----:B------:R-:W-:-:S08]  /*03d0*/  DFMA R8, R6, R8, R6 ;  /* 0x000000080608722b */ /* 0x000fd00000000006 */
[----:B------:R-:W-:-:S08]  /*03e0*/  DFMA R6, -R22, R8, 1 ;  /* 0x3ff000001606742b */ /* 0x000fd00000000108 */
[----:B------:R-:W-:Y:S02]  /*03f0*/  DFMA R6, R8, R6, R8 ;  /* 0x000000060806722b */ /* 0x000fe40000000008 */
[----:B--2---:R-:W-:Y:S02]  /*0400*/  DADD R4, -R26, R4 ;  /* 0x000000001a047229 */ /* 0x004fe40000000104 */
[----:B---3-5:R-:W-:-:S06]  /*0410*/  DADD R14, -R24, R14 ;  /* 0x00000000180e7229 */ /* 0x028fcc000000010e */
[----:B------:R-:W-:-:S08]  /*0420*/  DMUL R4, R4, R4 ;  /* 0x0000000404047228 */ /* 0x000fd00000000000 */
        /* <DEDUP_REMOVED lines=12> */
[----:B------:R-:W-:Y:S05]  /*04f0*/  CALL.REL.NOINC `($__internal_1_$__cuda_sm20_div_rn_f64_full) ;  /* 0x00000014004c7944 */ /* 0x000fea0003c00000 */
[----:B------:R-:W-:Y:S02]  /*0500*/  IMAD.MOV.U32 R4, RZ, RZ, R6 ;  /* 0x000000ffff047224 */ /* 0x000fe400078e0006 */
[----:B------:R-:W-:-:S07]  /*0510*/  IMAD.MOV.U32 R5, RZ, RZ, R7 ;  /* 0x000000ffff057224 */ /* 0x000fce00078e0007 */
.L_x_30:
[----:B------:R-:W-:Y:S05]  /*0520*/  BSYNC.RECONVERGENT B0 ;  /* 0x0000000000007941 */ /* 0x000fea0003800200 */
.L_x_29:
        /* <DEDUP_REMOVED lines=74> */
.L_x_32:
[----:B------:R-:W-:Y:S05]  /*09d0*/  BSYNC.RECONVERGENT B0 ;  /* 0x0000000000007941 */ /* 0x000fea0003800200 */
.L_x_31:
        /* <DEDUP_REMOVED lines=8> */
[----:B------:R-:W-:Y:S05]  /*0a60*/  CALL.REL.NOINC `($__internal_1_$__cuda_sm20_div_rn_f64_full) ;  /* 0x0000000c00f07944 */ /* 0x000fea0003c00000 */
.L_x_34:
[----:B------:R-:W-:Y:S05]  /*0a70*/  BSYNC.RECONVERGENT B0 ;  /* 0x0000000000007941 */ /* 0x000fea0003800200 */
.L_x_33:
        /* <DEDUP_REMOVED lines=31> */
[----:B------:R-:W-:Y:S05]  /*0c70*/  CALL.REL.NOINC `($__internal_1_$__cuda_sm20_div_rn_f64_full) ;  /* 0x0000000c006c7944 */ /* 0x000fea0003c00000 */
[----:B------:R-:W-:Y:S02]  /*0c80*/  IMAD.MOV.U32 R4, RZ, RZ, R6 ;  /* 0x000000ffff047224 */ /* 0x000fe400078e0006 */
[----:B------:R-:W-:-:S07]  /*0c90*/  IMAD.MOV.U32 R5, RZ, RZ, R7 ;  /* 0x000000ffff057224 */ /* 0x000fce00078e0007 */
.L_x_36:
[----:B------:R-:W-:Y:S05]  /*0ca0*/  BSYNC.RECONVERGENT B0 ;  /* 0x0000000000007941 */ /* 0x000fea0003800200 */
.L_x_35:
        /* <DEDUP_REMOVED lines=72> */
.L_x_38:
[----:B------:R-:W-:Y:S05]  /*1130*/  BSYNC.RECONVERGENT B0 ;  /* 0x0000000000007941 */ /* 0x000fea0003800200 */
.L_x_37:
[----:B------:R-:W-:Y:S04]  /*1140*/  BSSY.RECONVERGENT B0, `(.L_x_39) ;  /* 0x0000008000007945 */ /* 0x000fe80003800200 */
[----:B------:R-:W-:Y:S05]  /*1150*/  @P0 BRA P1, `(.L_x_40) ;  /* 0x0000000000180947 */ /* 0x000fea0000800000 */
[----:B------:R-:W-:Y:S01]  /*1160*/  IMAD.MOV.U32 R8, RZ, RZ, R16 ;  /* 0x000000ffff087224 */ /* 0x000fe200078e0010 */
[----:B------:R-:W-:Y:S01]  /*1170*/  MOV R10, R20 ;  /* 0x00000014000a7202 */ /* 0x000fe20000000f00 */
[----:B------:R-:W-:Y:S01]  /*1180*/  IMAD.MOV.U32 R9, RZ, RZ, R17 ;  /* 0x000000ffff097224 */ /* 0x000fe200078e0011 */
[----:B------:R-:W-:Y:S01]  /*1190*/  MOV R0, 0x11c0 ;  /* 0x000011c000007802 */ /* 0x000fe20000000f00 */
[----:B------:R-:W-:-:S07]  /*11a0*/  IMAD.MOV.U32 R11, RZ, RZ, R21 ;  /* 0x000000ffff0b7224 */ /* 0x000fce00078e0015 */
[----:B------:R-:W-:Y:S05]  /*11b0*/  CALL.REL.NOINC `($__internal_1_$__cuda_sm20_div_rn_f64_full) ;  /* 0x00000008001c7944 */ /* 0x000fea0003c00000 */
.L_x_40:
[----:B------:R-:W-:Y:S05]  /*11c0*/  BSYNC.RECONVERGENT B0 ;  /* 0x0000000000007941 */ /* 0x000fea0003800200 */
.L_x_39:
        /* <DEDUP_REMOVED lines=8> */
.L_x_28:
[----:B------:R-:W1:Y:S02]  /*1250*/  LDCU UR12, c[0x0][0x3a8] ;  /* 0x00007500ff0c77ac */ /* 0x000e640008000800 */
[----:B-1----:R-:W-:-:S09]  /*1260*/  ULOP3.LUT UP1, URZ, UR12, 0x1, URZ, 0xc0, !UPT ;  /* 0x000000010cff7892 */ /* 0x002fd2000f82c0ff */
[----:B------:R-:W-:Y:S05]  /*1270*/  BRA.U !UP1, `(.L_x_42) ;  /* 0x0000000509e47547 */ /* 0x000fea000b800000 */
[----:B0-----:R-:W0:Y:S01]  /*1280*/  LDC.64 R6, c[0x0][0x390] ;  /* 0x0000e400ff067b82 */ /* 0x001e220000000a00 */
[----:B------:R-:W-:Y:S01]  /*1290*/  IMAD.U32 R12, RZ, RZ, UR6 ;  /* 0x00000006ff0c7e24 */ /* 0x000fe2000f8e00ff */
[----:B------:R-:W-:-:S05]  /*12a0*/  MOV R13, UR7 ;  /* 0x00000007000d7c02 */ /* 0x000fca0008000f00 */
[----:B------:R-:W2:Y:S01]  /*12b0*/  LDG.E.64 R14, desc[UR16][R12.64] ;  /* 0x000000100c0e7981 */ /* 0x000ea2000c1e1b00 */
[----:B0-----:R-:W-:-:S04]  /*12c0*/  LEA R6, P0, R4, R6, 0x3 ;  /* 0x0000000604067211 */ /* 0x001fc800078018ff */
[----:B------:R-:W-:-:S05]  /*12d0*/  LEA.HI.X R7, R4, R7, R5, 0x3, P0 ;  /* 0x0000000704077211 */ /* 0x000fca00000f1c05 */
[----:B------:R-:W3:Y:S01]  /*12e0*/  LDG.E.64 R4, desc[UR16][R6.64] ;  /* 0x0000001006047981 */ /* 0x000ee2000c1e1b00 */
        /* <DEDUP_REMOVED lines=8> */
[----:B--2--5:R-:W-:Y:S02]  /*1370*/  DADD R14, -R24, R14 ;  /* 0x00000000180e7229 */ /* 0x024fe4000000010e */
[----:B---3--:R-:W-:-:S08]  /*1380*/  DADD R4, -R26, R4 ;  /* 0x000000001a047229 */ /* 0x008fd00000000104 */
        /* <DEDUP_REMOVED lines=16> */
.L_x_44:
[----:B------:R-:W-:Y:S05]  /*1490*/  BSYNC.RECONVERGENT B0 ;  /* 0x0000000000007941 */ /* 0x000fea0003800200 */
.L_x_43:
        /* <DEDUP_REMOVED lines=72> */
.L_x_46:
[----:B------:R-:W-:Y:S05]  /*1920*/  BSYNC.RECONVERGENT B0 ;  /* 0x0000000000007941 */ /* 0x000fea0003800200 */
.L_x_45:
        /* <DEDUP_REMOVED lines=8> */
.L_x_48:
[----:B------:R-:W-:Y:S05]  /*19b0*/  BSYNC.RECONVERGENT B0 ;  /* 0x0000000000007941 */ /* 0x000fea0003800200 */
.L_x_47:
[----:B------:R-:W0:Y:S01]  /*19c0*/  LDC.64 R4, c[0x0][0x380] ;  /* 0x0000e000ff047b82 */ /* 0x000e220000000a00 */
[----:B------:R-:W-:Y:S01]  /*19d0*/  DMUL R6, R6, R16 ;  /* 0x0000001006067228 */ /* 0x000fe20000000000 */
[----:B0-----:R-:W-:-:S04]  /*19e0*/  IMAD.WIDE R4, R2, 0x8, R4 ;  /* 0x0000000802047825 */ /* 0x001fc800078e0204 */
[----:B------:R-:W-:Y:S02]  /*19f0*/  VIADD R2, R2, 0x1 ;  /* 0x0000000102027836 */ /* 0x000fe40000000000 */
[----:B------:R1:W-:Y:S05]  /*1a00*/  STG.E.64 desc[UR16][R4.64], R6 ;  /* 0x0000000604007986 */ /* 0x0003ea000c101b10 */
.L_x_42:
[----:B------:R-:W-:Y:S05]  /*1a10*/  BRA.U UP0, `(.L_x_49) ;  /* 0xffffffe900087547 */ /* 0x000fea000b83ffff */
[----:B------:R-:W-:Y:S05]  /*1a20*/  EXIT ;  /* 0x000000000000794d */ /* 0x000fea0003800000 */
        .weak           $__internal_1_$__cuda_sm20_div_rn_f64_full
        .type           $__internal_1_$__cuda_sm20_div_rn_f64_full,@function
        .size           $__internal_1_$__cuda_sm20_div_rn_f64_full,(.L_x_107 - $__internal_1_$__cuda_sm20_div_rn_f64_full)
$__internal_1_$__cuda_sm20_div_rn_f64_full:
        /* <DEDUP_REMOVED lines=66> */
.L_x_51:
        /* <DEDUP_REMOVED lines=16> */
.L_x_54:
[----:B------:R-:W-:Y:S01]  /*1f50*/  LOP3.LUT R29, R11, 0x80000, RZ, 0xfc, !PT ;  /* 0x000800000b1d7812 */ /* 0x000fe200078efcff */
[----:B------:R-:W-:Y:S01]  /*1f60*/  IMAD.MOV.U32 R28, RZ, RZ, R10 ;  /* 0x000000ffff1c7224 */ /* 0x000fe200078e000a */
[----:B------:R-:W-:Y:S06]  /*1f70*/  BRA `(.L_x_52) ;  /* 0x0000000000087947 */ /* 0x000fec0003800000 */
.L_x_53:
[----:B------:R-:W-:Y:S02]  /*1f80*/  LOP3.LUT R29, R9, 0x80000, RZ, 0xfc, !PT ;  /* 0x00080000091d7812 */ /* 0x000fe400078efcff */
[----:B------:R-:W-:-:S07]  /*1f90*/  MOV R28, R8 ;  /* 0x00000008001c7202 */ /* 0x000fce0000000f00 */
.L_x_52:
[----:B------:R-:W-:Y:S05]  /*1fa0*/  BSYNC.RECONVERGENT B1 ;  /* 0x0000000000017941 */ /* 0x000fea0003800200 */
.L_x_50:
[----:B------:R-:W-:Y:S02]  /*1fb0*/  IMAD.MOV.U32 R4, RZ, RZ, R0 ;  /* 0x000000ffff047224 */ /* 0x000fe400078e0000 */
[----:B------:R-:W-:Y:S02]  /*1fc0*/  IMAD.MOV.U32 R5, RZ, RZ, 0x0 ;  /* 0x00000000ff057424 */ /* 0x000fe400078e00ff */
[----:B------:R-:W-:Y:S02]  /*1fd0*/  IMAD.MOV.U32 R6, RZ, RZ, R28 ;  /* 0x000000ffff067224 */ /* 0x000fe400078e001c */
[----:B------:R-:W-:Y:S01]  /*1fe0*/  IMAD.MOV.U32 R7, RZ, RZ, R29 ;  /* 0x000000ffff077224 */ /* 0x000fe200078e001d */
[----:B------:R-:W-:Y:S06]  /*1ff0*/  RET.REL.NODEC R4 `(dgc_dy_using_args_arrays_cuda_Kernel) ;  /* 0xffffffe004007950 */ /* 0x000fec0003c3ffff */
.L_x_55:
        /* <DEDUP_REMOVED lines=16> */
.L_x_107:


//--------------------- .text.dgc_dx_using_args_arrays_cuda_Kernel --------------------------
	.section	.text.dgc_dx_using_args_arrays_cuda_Kernel,"ax",@progbits
	.align	128
        .global         dgc_dx_using_args_arrays_cuda_Kernel
        .type           dgc_dx_using_args_arrays_cuda_Kernel,@function
        .size           dgc_dx_using_args_arrays_cuda_Kernel,(.L_x_108 - dgc_dx_using_args_arrays_cuda_Kernel)
        .other          dgc_dx_using_args_arrays_cuda_Kernel,@"STO_CUDA_ENTRY STV_DEFAULT"
dgc_dx_using_args_arrays_cuda_Kernel:
.text.dgc_dx_using_args_arrays_cuda_Kernel:
        /* <DEDUP_REMOVED lines=36> */
.L_x_77:
        /* <DEDUP_REMOVED lines=12> */
.L_x_69:
[----:B------:R-:W-:Y:S02]  /*0300*/  IMAD.U32 R10, RZ, RZ, UR12 ;  /* 0x0000000cff0a7e24 */ /* 0x000fe4000f8e00ff */
[----:B------:R-:W-:Y:S02]  /*0310*/  IMAD.U32 R11, RZ, RZ, UR13 ;  /* 0x0000000dff0b7e24 */ /* 0x000fe4000f8e00ff */
[----:B------:R-:W-:-:S03]  /*0320*/  IMAD.U32 R16, RZ, RZ, UR6 ;  /* 0x00000006ff107e24 */ /* 0x000fc6000f8e00ff */
[----:B0-----:R0:W2:Y:S01]  /*0330*/  LDG.E.64 R14, desc[UR16][R10.64+-0x8] ;  /* 0xfffff8100a0e7981 */ /* 0x0010a2000c1e1b00 */
[----:B------:R-:W-:-:S05]  /*0340*/  IMAD.U32 R17, RZ, RZ, UR7 ;  /* 0x00000007ff117e24 */ /* 0x000fca000f8e00ff */
[----:B------:R-:W3:Y:S01]  /*0350*/  LDG.E.64 R4, desc[UR16][R16.64] ;  /* 0x0000001010047981 */ /* 0x000ee2000c1e1b00 */
[----:B------:R-:W1:Y:S01]  /*0360*/  MUFU.RCP64H R7, R23 ;  /* 0x0000001700077308 */ /* 0x000e620000001800 */
[----:B------:R-:W-:Y:S01]  /*0370*/  IMAD.MOV.U32 R6, RZ, RZ, 0x1 ;  /* 0x00000001ff067424 */ /* 0x000fe200078e00ff */
[----:B------:R-:W-:Y:S01]  /*0380*/  UIADD3 UR14, UPT, UPT, UR14, 0x2, URZ ;  /* 0x000000020e0e7890 */ /* 0x000fe2000fffe0ff */
[----:B------:R-:W-:Y:S03]  /*0390*/  BSSY.RECONVERGENT B0, `(.L_x_57) ;  /* 0x0000019000007945 */ /* 0x000fe60003800200 */
[----:B------:R-:W-:Y:S01]  /*03a0*/  UISETP.NE.AND UP2, UPT, UR14, URZ, UPT ;  /* 0x000000ff0e00728c */ /* 0x000fe2000bf45270 */
[----:B-1----:R-:W-:-:S08]  /*03b0*/  DFMA R8, -R22, R6, 1 ;  /* 0x3ff000001608742b */ /* 0x002fd00000000106 */
[----:B------:R-:W-:-:S08]  /*03c0*/  DFMA R8, R8, R8, R8 ;  /* 0x000000080808722b */ /* 0x000fd00000000008 */
[----:B------:R-:W-:-:S08]  /*03d0*/  DFMA R8, R6, R8, R6 ;  /* 0x000000080608722b */ /* 0x000fd00000000006 */
[----:B0-----:R-:W-:-:S08]  /*03e0*/  DFMA R10, -R22, R8, 1 ;  /* 0x3ff00000160a742b */ /* 0x001fd00000000108 */
[----:B------:R-:W-:Y:S02]  /*03f0*/  DFMA R10, R8, R10, R8 ;  /* 0x0000000a080a722b */ /* 0x000fe40000000008 */
[----:B--2---:R-:W-:Y:S02]  /*0400*/  DADD R14, -R26, R14 ;  /* 0x000000001a0e7229 */ /* 0x004fe4000000010e */
[----:B---3-5:R-:W-:-:S06]  /*0410*/  DADD R6, -R24, R4 ;  /* 0x0000000018067229 */ /* 0x028fcc0000000104 */
        /* <DEDUP_REMOVED lines=11> */
[----:B------:R-:W-:Y:S02]  /*04d0*/  MOV R11, R23 ;  /* 0x00000017000b7202 */ /* 0x000fe40000000f00 */
[----:B------:R-:W-:-:S07]  /*04e0*/  MOV R0, 0x500 ;  /* 0x0000050000007802 */ /* 0x000fce0000000f00 */
[----:B------:R-:W-:Y:S05]  /*04f0*/  CALL.REL.NOINC `($__internal_2_$__cuda_sm20_div_rn_f64_full) ;  /* 0x00000014004c7944 */ /* 0x000fea0003c00000 */
[----:B------:R-:W-:Y:S02]  /*0500*/  IMAD.MOV.U32 R4, RZ, RZ, R6 ;  /* 0x000000ffff047224 */ /* 0x000fe400078e0006 */
[----:B------:R-:W-:-:S07]  /*0510*/  IMAD.MOV.U32 R5, RZ, RZ, R7 ;  /* 0x000000ffff057224 */ /* 0x000fce00078e0007 */
.L_x_58:
[----:B------:R-:W-:Y:S05]  /*0520*/  BSYNC.RECONVERGENT B0 ;  /* 0x0000000000007941 */ /* 0x000fea0003800200 */
.L_x_57:
        /* <DEDUP_REMOVED lines=74> */
.L_x_60:
[----:B------:R-:W-:Y:S05]  /*09d0*/  BSYNC.RECONVERGENT B0 ;  /* 0x0000000000007941 */ /* 0x000fea0003800200 */
.L_x_59:
        /* <DEDUP_REMOVED lines=8> */
[----:B------:R-:W-:Y:S05]  /*0a60*/  CALL.REL.NOINC `($__internal_2_$__cuda_sm20_div_rn_f64_full) ;  /* 0x0000000c00f07944 */ /* 0x000fea0003c00000 */
.L_x_62:
[----:B------:R-:W-:Y:S05]  /*0a70*/  BSYNC.RECONVERGENT B0 ;  /* 0x0000000000007941 */ /* 0x000fea0003800200 */
.L_x_61:
        /* <DEDUP_REMOVED lines=31> */
[----:B------:R-:W-:Y:S05]  /*0c70*/  CALL.REL.NOINC `($__internal_2_$__cuda_sm20_div_rn_f64_full) ;  /* 0x0000000c006c7944 */ /* 0x000fea0003c00000 */
[----:B------:R-:W-:Y:S02]  /*0c80*/  IMAD.MOV.U32 R4, RZ, RZ, R6 ;  /* 0x000000ffff047224 */ /* 0x000fe400078e0006 */
[----:B------:R-:W-:-:S07]  /*0c90*/  IMAD.MOV.U32 R5, RZ, RZ, R7 ;  /* 0x000000ffff057224 */ /* 0x000fce00078e0007 */
.L_x_64:
[----:B------:R-:W-:Y:S05]  /*0ca0*/  BSYNC.RECONVERGENT B0 ;  /* 0x0000000000007941 */ /* 0x000fea0003800200 */
.L_x_63:
        /* <DEDUP_REMOVED lines=72> */
.L_x_66:
[----:B------:R-:W-:Y:S05]  /*1130*/  BSYNC.RECONVERGENT B0 ;  /* 0x0000000000007941 */ /* 0x000fea0003800200 */
.L_x_65:
[----:B------:R-:W-:Y:S04]  /*1140*/  BSSY.RECONVERGENT B0, `(.L_x_67) ;  /* 0x0000008000007945 */ /* 0x000fe80003800200 */
[----:B------:R-:W-:Y:S05]  /*1150*/  @P0 BRA P1, `(.L_x_68) ;  /* 0x0000000000180947 */ /* 0x000fea0000800000 */
[----:B------:R-:W-:Y:S01]  /*1160*/  IMAD.MOV.U32 R8, RZ, RZ, R16 ;  /* 0x000000ffff087224 */ /* 0x000fe200078e0010 */
[----:B------:R-:W-:Y:S01]  /*1170*/  MOV R10, R20 ;  /* 0x00000014000a7202 */ /* 0x000fe20000000f00 */
[----:B------:R-:W-:Y:S01]  /*1180*/  IMAD.MOV.U32 R9, RZ, RZ, R17 ;  /* 0x000000ffff097224 */ /* 0x000fe200078e0011 */
[----:B------:R-:W-:Y:S01]  /*1190*/  MOV R0, 0x11c0 ;  /* 0x000011c000007802 */ /* 0x000fe20000000f00 */
[----:B------:R-:W-:-:S07]  /*11a0*/  IMAD.MOV.U32 R11, RZ, RZ, R21 ;  /* 0x000000ffff0b7224 */ /* 0x000fce00078e0015 */
[----:B------:R-:W-:Y:S05]  /*11b0*/  CALL.REL.NOINC `($__internal_2_$__cuda_sm20_div_rn_f64_full) ;  /* 0x00000008001c7944 */ /* 0x000fea0003c00000 */
.L_x_68:
[----:B------:R-:W-:Y:S05]  /*11c0*/  BSYNC.RECONVERGENT B0 ;  /* 0x0000000000007941 */ /* 0x000fea0003800200 */
.L_x_67:
        /* <DEDUP_REMOVED lines=8> */
.L_x_56:
        /* <DEDUP_REMOVED lines=9> */
[----:B------:R-:W3:Y:S01]  /*12e0*/  LDG.E.64 R14, desc[UR16][R8.64] ;  /* 0x00000010080e7981 */ /* 0x000ee2000c1e1b00 */
[----:B0-----:R-:W0:Y:S01]  /*12f0*/  MUFU.RCP64H R7, R23 ;  /* 0x0000001700077308 */ /* 0x001e220000001800 */
        /* <DEDUP_REMOVED lines=25> */
.L_x_72:
[----:B------:R-:W-:Y:S05]  /*1490*/  BSYNC.RECONVERGENT B0 ;  /* 0x0000000000007941 */ /* 0x000fea0003800200 */
.L_x_71:
        /* <DEDUP_REMOVED lines=72> */
.L_x_74:
[----:B------:R-:W-:Y:S05]  /*1920*/  BSYNC.RECONVERGENT B0 ;  /* 0x0000000000007941 */ /* 0x000fea0003800200 */
.L_x_73:
        /* <DEDUP_REMOVED lines=8> */
.L_x_76:
[----:B------:R-:W-:Y:S05]  /*19b0*/  BSYNC.RECONVERGENT B0 ;  /* 0x0000000000007941 */ /* 0x000fea0003800200 */
.L_x_75:
[----:B------:R-:W0:Y:S01]  /*19c0*/  LDC.64 R4, c[0x0][0x380] ;  /* 0x0000e000ff047b82 */ /* 0x000e220000000a00 */
[----:B------:R-:W-:Y:S01]  /*19d0*/  DMUL R6, R6, R16 ;  /* 0x0000001006067228 */ /* 0x000fe20000000000 */
[----:B0-----:R-:W-:-:S04]  /*19e0*/  IMAD.WIDE R4, R2, 0x8, R4 ;  /* 0x0000000802047825 */ /* 0x001fc800078e0204 */
[----:B------:R-:W-:Y:S02]  /*19f0*/  VIADD R2, R2, 0x1 ;  /* 0x0000000102027836 */ /* 0x000fe40000000000 */
[----:B------:R1:W-:Y:S05]  /*1a00*/  STG.E.64 desc[UR16][R4.64], R6 ;  /* 0x0000000604007986 */ /* 0x0003ea000c101b10 */
.L_x_70:
[----:B------:R-:W-:Y:S05]  /*1a10*/  BRA.U UP0, `(.L_x_77) ;  /* 0xffffffe900087547 */ /* 0x000fea000b83ffff */
[----:B------:R-:W-:Y:S05]  /*1a20*/  EXIT ;  /* 0x000000000000794d */ /* 0x000fea0003800000 */
        .weak           $__internal_2_$__cuda_sm20_div_rn_f64_full
        .type           $__internal_2_$__cuda_sm20_div_rn_f64_full,@function
        .size           $__internal_2_$__cuda_sm20_div_rn_f64_full,(.L_x_108 - $__internal_2_$__cuda_sm20_div_rn_f64_full)
$__internal_2_$__cuda_sm20_div_rn_f64_full:
        /* <DEDUP_REMOVED lines=66> */
.L_x_79:
        /* <DEDUP_REMOVED lines=16> */
.L_x_82:
[----:B------:R-:W-:Y:S01]  /*1f50*/  LOP3.LUT R29, R11, 0x80000, RZ, 0xfc, !PT ;  /* 0x000800000b1d7812 */ /* 0x000fe200078efcff */
[----:B------:R-:W-:Y:S01]  /*1f60*/  IMAD.MOV.U32 R28, RZ, RZ, R10 ;  /* 0x000000ffff1c7224 */ /* 0x000fe200078e000a */
[----:B------:R-:W-:Y:S06]  /*1f70*/  BRA `(.L_x_80) ;  /* 0x0000000000087947 */ /* 0x000fec0003800000 */
.L_x_81:
[----:B------:R-:W-:Y:S02]  /*1f80*/  LOP3.LUT R29, R9, 0x80000, RZ, 0xfc, !PT ;  /* 0x00080000091d7812 */ /* 0x000fe400078efcff */
[----:B------:R-:W-:-:S07]  /*1f90*/  MOV R28, R8 ;  /* 0x00000008001c7202 */ /* 0x000fce0000000f00 */
.L_x_80:
[----:B------:R-:W-:Y:S05]  /*1fa0*/  BSYNC.RECONVERGENT B1 ;  /* 0x0000000000017941 */ /* 0x000fea0003800200 */
.L_x_78:
[----:B------:R-:W-:Y:S02]  /*1fb0*/  IMAD.MOV.U32 R4, RZ, RZ, R0 ;  /* 0x000000ffff047224 */ /* 0x000fe400078e0000 */
[----:B------:R-:W-:Y:S02]  /*1fc0*/  IMAD.MOV.U32 R5, RZ, RZ, 0x0 ;  /* 0x00000000ff057424 */ /* 0x000fe400078e00ff */
[----:B------:R-:W-:Y:S02]  /*1fd0*/  IMAD.MOV.U32 R6, RZ, RZ, R28 ;  /* 0x000000ffff067224 */ /* 0x000fe400078e001c */
[----:B------:R-:W-:Y:S01]  /*1fe0*/  IMAD.MOV.U32 R7, RZ, RZ, R29 ;  /* 0x000000ffff077224 */ /* 0x000fe200078e001d */
[----:B------:R-:W-:Y:S06]  /*1ff0*/  RET.REL.NODEC R4 `(dgc_dx_using_args_arrays_cuda_Kernel) ;  /* 0xffffffe004007950 */ /* 0x000fec0003c3ffff */
.L_x_83:
        /* <DEDUP_REMOVED lines=16> */
.L_x_108:


//--------------------- .text.gc_using_args_arrays_cuda_Kernel --------------------------
	.section	.text.gc_using_args_arrays_cuda_Kernel,"ax",@progbits
	.align	128
        .global         gc_using_args_arrays_cuda_Kernel
        .type           gc_using_args_arrays_cuda_Kernel,@function
        .size           gc_using_args_arrays_cuda_Kernel,(.L_x_109 - gc_using_args_arrays_cuda_Kernel)
        .other          gc_using_args_arrays_cuda_Kernel,@"STO_CUDA_ENTRY STV_DEFAULT"
gc_using_args_arrays_cuda_Kernel:
.text.gc_using_args_arrays_cuda_Kernel:
        /* <DEDUP_REMOVED lines=20> */
[----:B------:R0:W5:Y:S01]  /*0140*/  LDG.E.64 R18, desc[UR14][R4.64] ;  /* 0x0000000e04127981 */ /* 0x000162000c1e1b00 */
[----:B------:R-:W1:Y:S03]  /*0150*/  LDCU.64 UR6, c[0x0][0x390] ;  /* 0x00007200ff0677ac */ /* 0x000e660008000a00 */
[----:B------:R0:W5:Y:S02]  /*0160*/  LDG.E.64 R16, desc[UR14][R4.64+0x8] ;  /* 0x0000080e04107981 */ /* 0x000164000c1e1b00 */
[----:B-----5:R-:W-:Y:S01]  /*0170*/  DADD R2, R14, R14 ;  /* 0x000000000e027229 */ /* 0x020fe2000000000e */
[----:B------:R-:W-:Y:S01]  /*0180*/  IMAD R0, R0, R7, RZ ;  /* 0x0000000700007224 */ /* 0x000fe200078e02ff */
[----:B------:R-:W-:-:S06]  /*0190*/  ULOP3.LUT UR13, UR4, 0x7ffffffe, URZ, 0xc0, !UPT ;  /* 0x7ffffffe040d7892 */ /* 0x000fcc000f8ec0ff */
[----:B------:R-:W-:Y:S01]  /*01a0*/  DMUL R14, R14, R2 ;  /* 0x000000020e0e7228 */ /* 0x000fe20000000000 */
[----:B------:R-:W-:Y:S01]  /*01b0*/  IMAD R2, R0, UR4, RZ ;  /* 0x0000000400027c24 */ /* 0x000fe2000f8e02ff */
[----:B------:R-:W-:Y:S01]  /*01c0*/  UMOV UR4, URZ ;  /* 0x000000ff00047c82 */ /* 0x000fe20008000000 */
[----:B-1----:R-:W-:-:S04]  /*01d0*/  UIADD3 UR5, UP0, UPT, UR6, 0x8, URZ ;  /* 0x0000000806057890 */ /* 0x002fc8000ff1e0ff */
[----:B------:R-:W-:Y:S02]  /*01e0*/  UIADD3.X UR6, UPT, UPT, URZ, UR7, URZ, UP0, !UPT ;  /* 0x00000007ff067290 */ /* 0x000fe400087fe4ff */
[----:B0-----:R-:W-:-:S12]  /*01f0*/  UIADD3 UR7, UPT, UPT, -UR13, URZ, URZ ;  /* 0x000000ff0d077290 */ /* 0x001fd8000fffe1ff */
.L_x_99:
[----:B0-----:R-:W0:Y:S01]  /*0200*/  LDCU UR12, c[0x0][0x3a8] ;  /* 0x00007500ff0c77ac */ /* 0x001e220008000800 */
[----:B------:R-:W-:Y:S01]  /*0210*/  CS2R R4, SRZ ;  /* 0x0000000000047805 */ /* 0x000fe2000001ff00 */
[----:B-1----:R-:W1:Y:S01]  /*0220*/  LDCU.64 UR8, c[0x0][0x398] ;  /* 0x00007300ff0877ac */ /* 0x002e620008000a00 */
[----:B------:R-:W2:Y:S01]  /*0230*/  LDCU UR16, c[0x0][0x3a4] ;  /* 0x00007480ff1077ac */ /* 0x000ea20008000800 */
[----:B0-----:R-:W-:Y:S02]  /*0240*/  UISETP.NE.AND UP1, UPT, UR12, 0x1, UPT ;  /* 0x000000010c00788c */ /* 0x001fe4000bf25270 */
[----:B-1----:R-:W-:Y:S02]  /*0250*/  UIMAD.WIDE.U32 UR10, UR4, 0x8, UR8 ;  /* 0x00000008040a78a5 */ /* 0x002fe4000f8e0008 */
[----:B------:R-:W-:-:S04]  /*0260*/  UIADD3 UR4, UPT, UPT, UR4, 0x1, URZ ;  /* 0x0000000104047890 */ /* 0x000fc8000fffe0ff */
[----:B--2---:R-:W-:Y:S01]  /*0270*/  UISETP.NE.AND UP0, UPT, UR4, UR16, UPT ;  /* 0x000000100400728c */ /* 0x004fe2000bf05270 */
[----:B------:R-:W-:Y:S10]  /*0280*/  BRA.U !UP1, `(.L_x_84) ;  /* 0x0000000d09207547 */ /* 0x000ff4000b800000 */
[----:B------:R-:W0:Y:S01]  /*0290*/  LDC.64 R12, c[0x0][0x380] ;  /* 0x0000e000ff0c7b82 */ /* 0x000e220000000a00 */
[----:B------:R-:W-:Y:S01]  /*02a0*/  UMOV UR8, UR5 ;  /* 0x0000000500087c82 */ /* 0x000fe20008000000 */
[----:B------:R-:W-:Y:S01]  /*02b0*/  UMOV UR9, UR6 ;  /* 0x0000000600097c82 */ /* 0x000fe20008000000 */
[----:B------:R-:W-:-:S05]  /*02c0*/  UMOV UR12, UR7 ;  /* 0x00000007000c7c82 */ /* 0x000fca0008000000 */
.L_x_93:
[----:B------:R-:W-:Y:S02]  /*02d0*/  IMAD.U32 R20, RZ, RZ, UR8 ;  /* 0x00000008ff147e24 */ /* 0x000fe4000f8e00ff */
[----:B------:R-:W-:Y:S02]  /*02e0*/  IMAD.U32 R21, RZ, RZ, UR9 ;  /* 0x00000009ff157e24 */ /* 0x000fe4000f8e00ff */
[----:B------:R-:W-:-:S03]  /*02f0*/  IMAD.U32 R22, RZ, RZ, UR10 ;  /* 0x0000000aff167e24 */ /* 0x000fc6000f8e00ff */
[----:B------:R-:W2:Y:S01]  /*0300*/  LDG.E.64 R6, desc[UR14][R20.64+-0x8] ;  /* 0xfffff80e14067981 */ /* 0x000ea2000c1e1b00 */
[----:B------:R-:W-:-:S05]  /*0310*/  IMAD.U32 R23, RZ, RZ, UR11 ;  /* 0x0000000bff177e24 */ /* 0x000fca000f8e00ff */
[----:B------:R-:W3:Y:S01]  /*0320*/  LDG.E.64 R4, desc[UR14][R22.64] ;  /* 0x0000000e16047981 */ /* 0x000ee2000c1e1b00 */
[----:B-1----:R-:W1:Y:S01]  /*0330*/  MUFU.RCP64H R9, R15 ;  /* 0x0000000f00097308 */ /* 0x002e620000001800 */
[----:B------:R-:W-:Y:S01]  /*0340*/  IMAD.MOV.U32 R8, RZ, RZ, 0x1 ;  /* 0x00000001ff087424 */ /* 0x000fe200078e00ff */
[----:B------:R-:W-:Y:S01]  /*0350*/  UIADD3 UR12, UPT, UPT, UR12, 0x2, URZ ;  /* 0x000000020c0c7890 */ /* 0x000fe2000fffe0ff */
[----:B------:R-:W-:Y:S03]  /*0360*/  BSSY.RECONVERGENT B0, `(.L_x_85) ;  /* 0x0000019000007945 */ /* 0x000fe60003800200 */
[----:B------:R-:W-:Y:S01]  /*0370*/  UISETP.NE.AND UP2, UPT, UR12, URZ, UPT ;  /* 0x000000ff0c00728c */ /* 0x000fe2000bf45270 */
[----:B-1----:R-:W-:-:S08]  /*0380*/  DFMA R10, -R14, R8, 1 ;  /* 0x3ff000000e0a742b */ /* 0x002fd00000000108 */
[----:B------:R-:W-:-:S08]  /*0390*/  DFMA R10, R10, R10, R10 ;  /* 0x0000000a0a0a722b */ /* 0x000fd0000000000a */
[----:B------:R-:W-:-:S08]  /*03a0*/  DFMA R10, R8, R10, R8 ;  /* 0x0000000a080a722b */ /* 0x000fd00000000008 */
[----:B------:R-:W-:-:S08]  /*03b0*/  DFMA R8, -R14, R10, 1 ;  /* 0x3ff000000e08742b */ /* 0x000fd0000000010a */
[----:B------:R-:W-:Y:S02]  /*03c0*/  DFMA R8, R10, R8, R10 ;  /* 0x000000080a08722b */ /* 0x000fe4000000000a */
[----:B--2---:R-:W-:Y:S02]  /*03d0*/  DADD R6, -R18, R6 ;  /* 0x0000000012067229 */ /* 0x004fe40000000106 */
[----:B---3--:R-:W-:-:S06]  /*03e0*/  DADD R4, -R16, R4 ;  /* 0x0000000010047229 */ /* 0x008fcc0000000104 */
        /* <DEDUP_REMOVED lines=11> */
[----:B------:R-:W-:Y:S01]  /*04a0*/  MOV R0, 0x4d0 ;  /* 0x000004d000007802 */ /* 0x000fe20000000f00 */
[----:B------:R-:W-:-:S07]  /*04b0*/  IMAD.MOV.U32 R5, RZ, RZ, R15 ;  /* 0x000000ffff057224 */ /* 0x000fce00078e000f */
[----:B0-----:R-:W-:Y:S05]  /*04c0*/  CALL.REL.NOINC `($__internal_3_$__cuda_sm20_div_rn_f64_full) ;  /* 0x00000010002c7944 */ /* 0x001fea0003c00000 */
[----:B------:R-:W-:Y:S01]  /*04d0*/  IMAD.MOV.U32 R4, RZ, RZ, R22 ;  /* 0x000000ffff047224 */ /* 0x000fe200078e0016 */
[----:B------:R-:W-:-:S07]  /*04e0*/  MOV R5, R23 ;  /* 0x0000001700057202 */ /* 0x000fce0000000f00 */
.L_x_86:
[----:B------:R-:W-:Y:S05]  /*04f0*/  BSYNC.RECONVERGENT B0 ;  /* 0x0000000000007941 */ /* 0x000fea0003800200 */
.L_x_85:
[----:B------:R-:W-:Y:S01]  /*0500*/  IMAD.MOV.U32 R6, RZ, RZ, 0x652b82fe ;  /* 0x652b82feff067424 */ /* 0x000fe200078e00ff */
[----:B------:R-:W-:Y:S01]  /*0510*/  UMOV UR16, 0xfefa39ef ;  /* 0xfefa39ef00107882 */ /* 0x000fe20000000000 */
[----:B------:R-:W-:Y:S01]  /*0520*/  IMAD.MOV.U32 R7, RZ, RZ, 0x3ff71547 ;  /* 0x3ff71547ff077424 */ /* 0x000fe200078e00ff */
[----:B------:R-:W-:Y:S01]  /*0530*/  UMOV UR17, 0x3fe62e42 ;  /* 0x3fe62e4200117882 */ /* 0x000fe20000000000 */
[----:B------:R-:W-:Y:S01]  /*0540*/  FSETP.GEU.AND P0, PT, |R5|, 4.1917929649353027344, PT ;  /* 0x4086232b0500780b */ /* 0x000fe20003f0e200 */
[----:B------:R-:W-:Y:S03]  /*0550*/  BSSY.RECONVERGENT B0, `(.L_x_87) ;  /* 0x0000038000007945 */ /* 0x000fe60003800200 */
[----:B------:R-:W-:-:S08]  /*0560*/  DFMA R6, R4, R6, 6.75539944105574400000e+15 ;  /* 0x433800000406742b */ /* 0x000fd00000000006 */
[----:B------:R-:W-:-:S08]  /*0570*/  DADD R8, R6, -6.75539944105574400000e+15 ;  /* 0xc338000006087429 */ /* 0x000fd00000000000 */
[----:B------:R-:W-:Y:S01]  /*0580*/  DFMA R10, R8, -UR16, R4 ;  /* 0x80000010080a7c2b */ /* 0x000fe20008000004 */
[----:B------:R-:W-:Y:S01]  /*0590*/  UMOV UR16, 0x3b39803f ;  /* 0x3b39803f00107882 */ /* 0x000fe20000000000 */
[----:B------:R-:W-:-:S06]  /*05a0*/  UMOV UR17, 0x3c7abc9e ;  /* 0x3c7abc9e00117882 */ /* 0x000fcc0000000000 */
[----:B------:R-:W-:Y:S01]  /*05b0*/  DFMA R8, R8, -UR16, R10 ;  /* 0x8000001008087c2b */ /* 0x000fe2000800000a */
[----:B------:R-:W-:Y:S01]  /*05c0*/  UMOV UR16, 0x69ce2bdf ;  /* 0x69ce2bdf00107882 */ /* 0x000fe20000000000 */
[----:B------:R-:W-:Y:S01]  /*05d0*/  IMAD.MOV.U32 R10, RZ, RZ, -0x35dec16 ;  /* 0xfca213eaff0a7424 */ /* 0x000fe200078e00ff */
[----:B------:R-:W-:Y:S01]  /*05e0*/  UMOV UR17, 0x3e5ade15 ;  /* 0x3e5ade1500117882 */ /* 0x000fe20000000000 */
[----:B------:R-:W-:-:S06]  /*05f0*/  IMAD.MOV.U32 R11, RZ, RZ, 0x3e928af3 ;  /* 0x3e928af3ff0b7424 */ /* 0x000fcc00078e00ff */
[----:B------:R-:W-:Y:S01]  /*0600*/  DFMA R10, R8, UR16, R10 ;  /* 0x00000010080a7c2b */ /* 0x000fe2000800000a */
        /* <DEDUP_REMOVED lines=23> */
[----:B------:R-:W-:-:S08]  /*0780*/  DFMA R10, R8, R10, UR16 ;  /* 0x00000010080a7e2b */ /* 0x000fd0000800000a */
[----:B------:R-:W-:-:S08]  /*0790*/  DFMA R10, R8, R10, 1 ;  /* 0x3ff00000080a742b */ /* 0x000fd0000000000a */
[----:B------:R-:W-:Y:S01]  /*07a0*/  DFMA R22, R8, R10, 1 ;  /* 0x3ff000000816742b */ /* 0x000fe2000000000a */
[----:B------:R-:W-:Y:S02]  /*07b0*/  IMAD.U32 R8, RZ, RZ, UR8 ;  /* 0x00000008ff087e24 */ /* 0x000fe4000f8e00ff */
[----:B------:R-:W-:Y:S02]  /*07c0*/  IMAD.U32 R9, RZ, RZ, UR9 ;  /* 0x00000009ff097e24 */ /* 0x000fe4000f8e00ff */
[----:B0-----:R-:W-:-:S05]  /*07d0*/  IMAD.WIDE R10, R2, 0x8, R12 ;  /* 0x00000008020a7825 */ /* 0x001fca00078e020c */
[----:B------:R-:W-:Y:S01]  /*07e0*/  IMAD R21, R6, 0x100000, R23 ;  /* 0x0010000006157824 */ /* 0x000fe200078e0217 */
[----:B------:R-:W-:Y:S01]  /*07f0*/  MOV R20, R22 ;  /* 0x0000001600147202 */ /* 0x000fe20000000f00 */
[----:B------:R-:W-:Y:S06]  /*0800*/  @!P0 BRA `(.L_x_88) ;  /* 0x0000000000308947 */ /* 0x000fec0003800000 */
[----:B------:R-:W-:Y:S01]  /*0810*/  FSETP.GEU.AND P1, PT, |R5|, 4.2275390625, PT ;  /* 0x408748000500780b */ /* 0x000fe20003f2e200 */
[C---:B------:R-:W-:Y:S02]  /*0820*/  DADD R20, R4.reuse, +INF ;  /* 0x7ff0000004147429 */ /* 0x040fe40000000000 */
[----:B------:R-:W-:-:S08]  /*0830*/  DSETP.GEU.AND P0, PT, R4, RZ, PT ;  /* 0x000000ff0400722a */ /* 0x000fd00003f0e000 */
[----:B------:R-:W-:Y:S02]  /*0840*/  FSEL R20, R20, RZ, P0 ;  /* 0x000000ff14147208 */ /* 0x000fe40000000000 */
[----:B------:R-:W-:Y:S02]  /*0850*/  @!P1 LEA.HI R0, R6, R6, RZ, 0x1 ;  /* 0x0000000606009211 */ /* 0x000fe400078f08ff */
[----:B------:R-:W-:Y:S02]  /*0860*/  FSEL R21, R21, RZ, P0 ;  /* 0x000000ff15157208 */ /* 0x000fe40000000000 */
[----:B------:R-:W-:-:S05]  /*0870*/  @!P1 SHF.R.S32.HI R3, RZ, 0x1, R0 ;  /* 0x00000001ff039819 */ /* 0x000fca0000011400 */
[----:B------:R-:W-:Y:S02]  /*0880*/  @!P1 IMAD.IADD R4, R6, 0x1, -R3 ;  /* 0x0000000106049824 */ /* 0x000fe400078e0a03 */
[----:B------:R-:W-:-:S03]  /*0890*/  @!P1 IMAD R23, R3, 0x100000, R23 ;  /* 0x0010000003179824 */ /* 0x000fc600078e0217 */
[----:B------:R-:W-:Y:S01]  /*08a0*/  @!P1 LEA R5, R4, 0x3ff00000, 0x14 ;  /* 0x3ff0000004059811 */ /* 0x000fe200078ea0ff */
[----:B------:R-:W-:-:S06]  /*08b0*/  @!P1 IMAD.MOV.U32 R4, RZ, RZ, RZ ;  /* 0x000000ffff049224 */ /* 0x000fcc00078e00ff */
[----:B------:R-:W-:-:S11]  /*08c0*/  @!P1 DMUL R20, R22, R4 ;  /* 0x0000000416149228 */ /* 0x000fd60000000000 */
.L_x_88:
[----:B------:R-:W-:Y:S05]  /*08d0*/  BSYNC.RECONVERGENT B0 ;  /* 0x0000000000007941 */ /* 0x000fea0003800200 */
.L_x_87:
[----:B------:R0:W-:Y:S01]  /*08e0*/  STG.E.64 desc[UR14][R10.64], R20 ;  /* 0x000000140a007986 */ /* 0x0001e2000c101b0e */
[----:B------:R-:W-:-:S03]  /*08f0*/  IMAD.U32 R26, RZ, RZ, UR10 ;  /* 0x0000000aff1a7e24 */ /* 0x000fc6000f8e00ff */
[----:B------:R-:W2:Y:S01]  /*0900*/  LDG.E.64 R8, desc[UR14][R8.64] ;  /* 0x0000000e08087981 */ /* 0x000ea2000c1e1b00 */
[----:B------:R-:W-:-:S05]  /*0910*/  IMAD.U32 R27, RZ, RZ, UR11 ;  /* 0x0000000bff1b7e24 */ /* 0x000fca000f8e00ff */
[----:B------:R-:W3:Y:S01]  /*0920*/  LDG.E.64 R4, desc[UR14][R26.64] ;  /* 0x0000000e1a047981 */ /* 0x000ee2000c1e1b00 */
[----:B------:R-:W1:Y:S01]  /*0930*/  MUFU.RCP64H R7, R15 ;  /* 0x0000000f00077308 */ /* 0x000e620000001800 */
[----:B------:R-:W-:Y:S01]  /*0940*/  IMAD.MOV.U32 R6, RZ, RZ, 0x1 ;  /* 0x00000001ff067424 */ /* 0x000fe200078e00ff */
[----:B------:R-:W-:Y:S05]  /*0950*/  BSSY.RECONVERGENT B0, `(.L_x_89) ;  /* 0x0000018000007945 */ /* 0x000fea0003800200 */
        /* <DEDUP_REMOVED lines=16> */
[----:B0-----:R-:W-:Y:S05]  /*0a60*/  @P0 BRA P1, `(.L_x_90) ;  /* 0x0000000000180947 */ /* 0x001fea0000800000 */
[----:B------:R-:W-:Y:S01]  /*0a70*/  IMAD.MOV.U32 R4, RZ, RZ, R14 ;  /* 0x000000ffff047224 */ /* 0x000fe200078e000e */
[----:B------:R-:W-:Y:S02]  /*0a80*/  MOV R5, R15 ;  /* 0x0000000f00057202 */ /* 0x000fe40000000f00 */
[----:B------:R-:W-:-:S07]  /*0a90*/  MOV R0, 0xab0 ;  /* 0x00000ab000007802 */ /* 0x000fce0000000f00 */
[----:B------:R-:W-:Y:S05]  /*0aa0*/  CALL.REL.NOINC `($__internal_3_$__cuda_sm20_div_rn_f64_full) ;  /* 0x0000000800b47944 */ /* 0x000fea0003c00000 */
[----:B------:R-:W-:Y:S02]  /*0ab0*/  IMAD.MOV.U32 R4, RZ, RZ, R22 ;  /* 0x000000ffff047224 */ /* 0x000fe400078e0016 */
[----:B------:R-:W-:-:S07]  /*0ac0*/  IMAD.MOV.U32 R5, RZ, RZ, R23 ;  /* 0x000000ffff057224 */ /* 0x000fce00078e0017 */
.L_x_90:
[----:B------:R-:W-:Y:S05]  /*0ad0*/  BSYNC.RECONVERGENT B0 ;  /* 0x0000000000007941 */ /* 0x000fea0003800200 */
.L_x_89:
        /* <DEDUP_REMOVED lines=42> */
[----:B------:R-:W-:-:S10]  /*0d80*/  DFMA R20, R8, R20, 1 ;  /* 0x3ff000000814742b */ /* 0x000fd40000000014 */
        /* <DEDUP_REMOVED lines=16> */
.L_x_92:
[----:B------:R-:W-:Y:S05]  /*0e90*/  BSYNC.RECONVERGENT B0 ;  /* 0x0000000000007941 */ /* 0x000fea0003800200 */
.L_x_91:
[----:B------:R1:W-:Y:S01]  /*0ea0*/  STG.E.64 desc[UR14][R10.64+0x8], R8 ;  /* 0x000008080a007986 */ /* 0x0003e2000c101b0e */
[----:B------:R-:W-:Y:S01]  /*0eb0*/  UIADD3 UR8, UP1, UPT, UR8, 0x10, URZ ;  /* 0x0000001008087890 */ /* 0x000fe2000ff3e0ff */
[----:B------:R-:W-:-:S03]  /*0ec0*/  VIADD R2, R2, 0x2 ;  /* 0x0000000202027836 */ /* 0x000fc60000000000 */
[----:B------:R-:W-:Y:S01]  /*0ed0*/  UIADD3.X UR9, UPT, UPT, URZ, UR9, URZ, UP1, !UPT ;  /* 0x00000009ff097290 */ /* 0x000fe20008ffe4ff */
[----:B------:R-:W-:Y:S11]  /*0ee0*/  BRA.U UP2, `(.L_x_93) ;  /* 0xfffffff102f87547 */ /* 0x000ff6000b83ffff */
[----:B------:R-:W-:Y:S02]  /*0ef0*/  IMAD.U32 R4, RZ, RZ, UR13 ;  /* 0x0000000dff047e24 */ /* 0x000fe4000f8e00ff */
[----:B------:R-:W-:-:S07]  /*0f00*/  IMAD.MOV.U32 R5, RZ, RZ, RZ ;  /* 0x000000ffff057224 */ /* 0x000fce00078e00ff */
.L_x_84:
[----:B------:R-:W0:Y:S02]  /*0f10*/  LDCU UR8, c[0x0][0x3a8] ;  /* 0x00007500ff0877ac */ /* 0x000e240008000800 */
[----:B0-----:R-:W-:-:S09]  /*0f20*/  ULOP3.LUT UP1, URZ, UR8, 0x1, URZ, 0xc0, !UPT ;  /* 0x0000000108ff7892 */ /* 0x001fd2000f82c0ff */
[----:B------:R-:W-:Y:S05]  /*0f30*/  BRA.U !UP1, `(.L_x_94) ;  /* 0x0000000509887547 */ /* 0x000fea000b800000 */
[----:B-1----:R-:W0:Y:S01]  /*0f40*/  LDC.64 R8, c[0x0][0x390] ;  /* 0x0000e400ff087b82 */ /* 0x002e220000000a00 */
[----:B------:R-:W-:Y:S01]  /*0f50*/  MOV R20, UR10 ;  /* 0x0000000a00147c02 */ /* 0x000fe20008000f00 */
[----:B------:R-:W-:Y:S01]  /*0f60*/  IMAD.U32 R21, RZ, RZ, UR11 ;  /* 0x0000000bff157e24 */ /* 0x000fe2000f8e00ff */
[----:B0-----:R-:W-:-:S04]  /*0f70*/  LEA R8, P0, R4, R8, 0x3 ;  /* 0x0000000804087211 */ /* 0x001fc800078018ff */
[----:B------:R-:W-:Y:S02]  /*0f80*/  LEA.HI.X R9, R4, R9, R5, 0x3, P0 ;  /* 0x0000000904097211 */ /* 0x000fe400000f1c05 */
[----:B------:R-:W2:Y:S04]  /*0f90*/  LDG.E.64 R4, desc[UR14][R20.64] ;  /* 0x0000000e14047981 */ /* 0x000ea8000c1e1b00 */
        /* <DEDUP_REMOVED lines=10> */
[----:B--2---:R-:W-:-:S06]  /*1040*/  DADD R4, -R16, R4 ;  /* 0x0000000010047229 */ /* 0x004fcc0000000104 */
        /* <DEDUP_REMOVED lines=13> */
[----:B------:R-:W-:Y:S05]  /*1120*/  CALL.REL.NOINC `($__internal_3_$__cuda_sm20_div_rn_f64_full) ;  /* 0x0000000400147944 */ /* 0x000fea0003c00000 */
[----:B------:R-:W-:Y:S02]  /*1130*/  IMAD.MOV.U32 R4, RZ, RZ, R22 ;  /* 0x000000ffff047224 */ /* 0x000fe400078e0016 */
[----:B------:R-:W-:-:S07]  /*1140*/  IMAD.MOV.U32 R5, RZ, RZ, R23 ;  /* 0x000000ffff057224 */ /* 0x000fce00078e0017 */
.L_x_96:
[----:B------:R-:W-:Y:S05]  /*1150*/  BSYNC.RECONVERGENT B0 ;  /* 0x0000000000007941 */ /* 0x000fea0003800200 */
.L_x_95:
[----:B------:R-:W-:Y:S01]  /*1160*/  IMAD.MOV.U32 R6, RZ, RZ, 0x652b82fe ;  /* 0x652b82feff067424 */ /* 0x000fe200078e00ff */
[----:B------:R-:W-:Y:S01]  /*1170*/  MOV R7, 0x3ff71547 ;  /* 0x3ff7154700077802 */ /* 0x000fe20000000f00 */
[----:B------:R-:W-:Y:S01]  /*1180*/  UMOV UR8, 0xfefa39ef ;  /* 0xfefa39ef00087882 */ /* 0x000fe20000000000 */
[----:B------:R-:W-:Y:S01]  /*1190*/  UMOV UR9, 0x3fe62e42 ;  /* 0x3fe62e4200097882 */ /* 0x000fe20000000000 */
[----:B------:R-:W0:Y:S01]  /*11a0*/  LDC.64 R20, c[0x0][0x380] ;  /* 0x0000e000ff147b82 */ /* 0x000e220000000a00 */
[----:B------:R-:W-:Y:S01]  /*11b0*/  FSETP.GEU.AND P0, PT, |R5|, 4.1917929649353027344, PT ;  /* 0x4086232b0500780b */ /* 0x000fe20003f0e200 */
[----:B------:R-:W-:Y:S01]  /*11c0*/  BSSY.RECONVERGENT B0, `(.L_x_97) ;  /* 0x0000037000007945 */ /* 0x000fe20003800200 */
        /* <DEDUP_REMOVED lines=37> */
[----:B0-----:R-:W-:-:S09]  /*1420*/  IMAD.WIDE R8, R2, 0x8, R20 ;  /* 0x0000000802087825 */ /* 0x001fd200078e0214 */
        /* <DEDUP_REMOVED lines=13> */
[----:B------:R-:W-:Y:S02]  /*1500*/  @!P1 LEA R7, R6, 0x3ff00000, 0x14 ;  /* 0x3ff0000006079811 */ /* 0x000fe400078ea0ff */
[----:B------:R-:W-:-:S06]  /*1510*/  @!P1 MOV R6, RZ ;  /* 0x000000ff00069202 */ /* 0x000fcc0000000f00 */
[----:B------:R-:W-:-:S11]  /*1520*/  @!P1 DMUL R10, R4, R6 ;  /* 0x00000006040a9228 */ /* 0x000fd60000000000 */
.L_x_98:
[----:B------:R-:W-:Y:S05]  /*1530*/  BSYNC.RECONVERGENT B0 ;  /* 0x0000000000007941 */ /* 0x000fea0003800200 */
.L_x_97:
[----:B------:R0:W-:Y:S01]  /*1540*/  STG.E.64 desc[UR14][R8.64], R10 ;  /* 0x0000000a08007986 */ /* 0x0001e2000c101b0e */
[----:B------:R-:W-:-:S07]  /*1550*/  VIADD R2, R2, 0x1 ;  /* 0x0000000102027836 */ /* 0x000fce0000000000 */
.L_x_94:
[----:B------:R-:W-:Y:S05]  /*1560*/  BRA.U UP0, `(.L_x_99) ;  /* 0xffffffed00247547 */ /* 0x000fea000b83ffff */
[----:B------:R-:W-:Y:S05]  /*1570*/  EXIT ;  /* 0x000000000000794d */ /* 0x000fea0003800000 */
        .weak           $__internal_3_$__cuda_sm20_div_rn_f64_full
        .type           $__internal_3_$__cuda_sm20_div_rn_f64_full,@function
        .size           $__internal_3_$__cuda_sm20_div_rn_f64_full,(.L_x_109 - $__internal_3_$__cuda_sm20_div_rn_f64_full)
$__internal_3_$__cuda_sm20_div_rn_f64_full:
[----:B------:R-:W-:Y:S01]  /*1580*/  IMAD.MOV.U32 R9, RZ, RZ, R7 ;  /* 0x000000ffff097224 */ /* 0x000fe200078e0007 */
[C---:B------:R-:W-:Y:S01]  /*1590*/  FSETP.GEU.AND P0, PT, |R5|.reuse, 1.469367938527859385e-39, PT ;  /* 0x001000000500780b */ /* 0x040fe20003f0e200 */
[----:B------:R-:W-:Y:S01]  /*15a0*/  IMAD.MOV.U32 R8, RZ, RZ, R6 ;  /* 0x000000ffff087224 */ /* 0x000fe200078e0006 */
[----:B------:R-:W-:Y:S01]  /*15b0*/  LOP3.LUT R6, R5, 0x800fffff, RZ, 0xc0, !PT ;  /* 0x800fffff05067812 */ /* 0x000fe200078ec0ff */
[----:B------:R-:W-:Y:S01]  /*15c0*/  IMAD.MOV.U32 R28, RZ, RZ, 0x1ca00000 ;  /* 0x1ca00000ff1c7424 */ /* 0x000fe200078e00ff */
[C---:B------:R-:W-:Y:S01]  /*15d0*/  FSETP.GEU.AND P2, PT, |R9|.reuse, 1.469367938527859385e-39, PT ;  /* 0x001000000900780b */ /* 0x040fe20003f4e200 */
[----:B------:R-:W-:Y:S01]  /*15e0*/  IMAD.MOV.U32 R22, RZ, RZ, 0x1 ;  /* 0x00000001ff167424 */ /* 0x000fe200078e00ff */
[----:B------:R-:W-:Y:S01]  /*15f0*/  LOP3.LUT R7, R6, 0x3ff00000, RZ, 0xfc, !PT ;  /* 0x3ff0000006077812 */ /* 0x000fe200078efcff */
[----:B------:R-:W-:Y:S01]  /*1600*/  IMAD.MOV.U32 R6, RZ, RZ, R4 ;  /* 0x000000ffff067224 */ /* 0x000fe200078e0004 */
[----:B------:R-:W-:Y:S01]  /*1610*/  LOP3.LUT R3, R9, 0x7ff00000, RZ, 0xc0, !PT ;  /* 0x7ff0000009037812 */ /* 0x000fe200078ec0ff */
[----:B------:R-:W-:Y:S01]  /*1620*/  BSSY.RECONVERGENT B1, `(.L_x_100) ;  /* 0x000004f000017945 */ /* 0x000fe20003800200 */
[----:B------:R-:W-:-:S03]  /*1630*/  LOP3.LUT R29, R5, 0x7ff00000, RZ, 0xc0, !PT ;  /* 0x7ff00000051d7812 */ /* 0x000fc600078ec0ff */
[----:B------:R-:W-:Y:S01]  /*1640*/  @!P0 DMUL R6, R4, 8.98846567431157953865e+307 ;  /* 0x7fe0000004068828 */ /* 0x000fe20000000000 */
[----:B------:R-:W-:-:S03]  /*1650*/  ISETP.GE.U32.AND P1, PT, R3, R29, PT ;  /* 0x0000001d0300720c */ /* 0x000fc60003f26070 */
[----:B------:R-:W-:Y:S02]  /*1660*/  @!P2 LOP3.LUT R20, R5, 0x7ff00000, RZ, 0xc0, !PT ;  /* 0x7ff000000514a812 */ /* 0x000fe400078ec0ff */
[----:B------:R-:W0:Y:S01]  /*1670*/  MUFU.RCP64H R23, R7 ;  /* 0x0000000700177308 */ /* 0x000e220000001800 */
[C---:B------:R-:W-:Y:S02]  /*1680*/  SEL R21, R28.reuse, 0x63400000, !P1 ;  /* 0x634000001c157807 */ /* 0x040fe40004800000 */
[----:B------:R-:W-:Y:S01]  /*1690*/  @!P2 ISETP.GE.U32.AND P3, PT, R3, R20, PT ;  /* 0x000000140300a20c */ /* 0x000fe20003f66070 */
[----:B------:R-:W-:Y:S01]  /*16a0*/  IMAD.MOV.U32 R20, RZ, RZ, R8 ;  /* 0x000000ffff147224 */ /* 0x000fe200078e0008 */
[----:B------:R-:W-:Y:S02]  /*16b0*/  LOP3.LUT R21, R21, 0x800fffff, R9, 0xf8, !PT ;  /* 0x800fffff15157812 */ /* 0x000fe400078ef809 */
[----:B------:R-:W-:Y:S02]  /*16c0*/  @!P2 SEL R25, R28, 0x63400000, !P3 ;  /* 0x634000001c19a807 */ /* 0x000fe40005800000 */
[----:B------:R-:W-:-:S02]  /*16d0*/  @!P2 MOV R24, RZ ;  /* 0x000000ff0018a202 */ /* 0x000fc40000000f00 */
[----:B------:R-:W-:Y:S02]  /*16e0*/  @!P2 LOP3.LUT R25, R25, 0x80000000, R9, 0xf8, !PT ;  /* 0x800000001919a812 */ /* 0x000fe400078ef809 */
[----:B------:R-:W-:Y:S02]  /*16f0*/  @!P0 LOP3.LUT R29, R7, 0x7ff00000, RZ, 0xc0, !PT ;  /* 0x7ff00000071d8812 */ /* 0x000fe400078ec0ff */
[----:B------:R-:W-:-:S06]  /*1700*/  @!P2 LOP3.LUT R25, R25, 0x100000, RZ, 0xfc, !PT ;  /* 0x001000001919a812 */ /* 0x000fcc00078efcff */
[----:B------:R-:W-:Y:S02]  /*1710*/  @!P2 DFMA R20, R20, 2, -R24 ;  /* 0x400000001414a82b */ /* 0x000fe40000000818 */
[----:B0-----:R-:W-:-:S08]  /*1720*/  DFMA R24, R22, -R6, 1 ;  /* 0x3ff000001618742b */ /* 0x001fd00000000806 */
[----:B------:R-:W-:-:S08]  /*1730*/  DFMA R24, R24, R24, R24 ;  /* 0x000000181818722b */ /* 0x000fd00000000018 */
[----:B------:R-:W-:-:S08]  /*1740*/  DFMA R24, R22, R24, R22 ;  /* 0x000000181618722b */ /* 0x000fd00000000016 */
[----:B------:R-:W-:-:S08]  /*1750*/  DFMA R22, R24, -R6, 1 ;  /* 0x3ff000001816742b */ /* 0x000fd00000000806 */
[----:B------:R-:W-:-:S08]  /*1760*/  DFMA R22, R24, R22, R24 ;  /* 0x000000161816722b */ /* 0x000fd00000000018 */
[----:B------:R-:W-:-:S08]  /*1770*/  DMUL R24, R22, R20 ;  /* 0x0000001416187228 */ /* 0x000fd00000000000 */
[----:B------:R-:W-:-:S08]  /*1780*/  DFMA R26, R24, -R6, R20 ;  /* 0x80000006181a722b */ /* 0x000fd00000000014 */
[----:B------:R-:W-:Y:S01]  /*1790*/  DFMA R26, R22, R26, R24 ;  /* 0x0000001a161a722b */ /* 0x000fe20000000018 */
[----:B------:R-:W-:Y:S01]  /*17a0*/  IMAD.MOV.U32 R24, RZ, RZ, R3 ;  /* 0x000000ffff187224 */ /* 0x000fe200078e0003 */
[----:B------:R-:W-:-:S05]  /*17b0*/  @!P2 LOP3.LUT R24, R21, 0x7ff00000, RZ, 0xc0, !PT ;  /* 0x7ff000001518a812 */ /* 0x000fca00078ec0ff */
[----:B------:R-:W-:-:S05]  /*17c0*/  VIADD R22, R24, 0xffffffff ;  /* 0xffffffff18167836 */ /* 0x000fca0000000000 */
[----:B------:R-:W-:Y:S01]  /*17d0*/  ISETP.GT.U32.AND P0, PT, R22, 0x7feffffe, PT ;  /* 0x7feffffe1600780c */ /* 0x000fe20003f04070 */
[----:B------:R-:W-:-:S05]  /*17e0*/  VIADD R22, R29, 0xffffffff ;  /* 0xffffffff1d167836 */ /* 0x000fca0000000000 */
[----:B------:R-:W-:-:S13]  /*17f0*/  ISETP.GT.U32.OR P0, PT, R22, 0x7feffffe, P0 ;  /* 0x7feffffe1600780c */ /* 0x000fda0000704470 */
[----:B------:R-:W-:Y:S05]  /*1800*/  @P0 BRA `(.L_x_101) ;  /* 0x00000000006c0947 */ /* 0x000fea0003800000 */
[----:B------:R-:W-:-:S04]  /*1810*/  LOP3.LUT R22, R5, 0x7ff00000, RZ, 0xc0, !PT ;  /* 0x7ff0000005167812 */ /* 0x000fc800078ec0ff */
[CC--:B------:R-:W-:Y:S02]  /*1820*/  VIADDMNMX R8, R3.reuse, -R22.reuse, 0xb9600000, !PT ;  /* 0xb960000003087446 */ /* 0x0c0fe40007800916 */
[----:B------:R-:W-:Y:S02]  /*1830*/  ISETP.GE.U32.AND P0, PT, R3, R22, PT ;  /* 0x000000160300720c */ /* 0x000fe40003f06070 */
[----:B------:R-:W-:Y:S02]  /*1840*/  VIMNMX R3, PT, PT, R8, 0x46a00000, PT ;  /* 0x46a0000008037848 */ /* 0x000fe40003fe0100 */
[----:B------:R-:W-:Y:S02]  /*1850*/  SEL R28, R28, 0x63400000, !P0 ;  /* 0x634000001c1c7807 */ /* 0x000fe40004000000 */
[----:B------:R-:W-:-:S03]  /*1860*/  MOV R8, RZ ;  /* 0x000000ff00087202 */ /* 0x000fc60000000f00 */
[----:B------:R-:W-:-:S04]  /*1870*/  IMAD.IADD R3, R3, 0x1, -R28 ;  /* 0x0000000103037824 */ /* 0x000fc800078e0a1c */
[----:B------:R-:W-:-:S06]  /*1880*/  VIADD R9, R3, 0x7fe00000 ;  /* 0x7fe0000003097836 */ /* 0x000fcc0000000000 */
[----:B------:R-:W-:-:S10]  /*1890*/  DMUL R22, R26, R8 ;  /* 0x000000081a167228 */ /* 0x000fd40000000000 */
[----:B------:R-:W-:-:S13]  /*18a0*/  FSETP.GTU.AND P0, PT, |R23|, 1.469367938527859385e-39, PT ;  /* 0x001000001700780b */ /* 0x000fda0003f0c200 */
[----:B------:R-:W-:Y:S05]  /*18b0*/  @P0 BRA `(.L_x_102) ;  /* 0x0000000000940947 */ /* 0x000fea0003800000 */
[----:B------:R-:W-:Y:S01]  /*18c0*/  DFMA R6, R26, -R6, R20 ;  /* 0x800000061a06722b */ /* 0x000fe20000000014 */
[----:B------:R-:W-:-:S09]  /*18d0*/  IMAD.MOV.U32 R8, RZ, RZ, RZ ;  /* 0x000000ffff087224 */ /* 0x000fd200078e00ff */
        /* <DEDUP_REMOVED lines=14> */
.L_x_101:
[----:B------:R-:W-:-:S14]  /*19c0*/  DSETP.NAN.AND P0, PT, R8, R8, PT ;  /* 0x000000080800722a */ /* 0x000fdc0003f08000 */
[----:B------:R-:W-:Y:S05]  /*19d0*/  @P0 BRA `(.L_x_103) ;  /* 0x0000000000440947 */ /* 0x000fea0003800000 */
[----:B------:R-:W-:-:S14]  /*19e0*/  DSETP.NAN.AND P0, PT, R4, R4, PT ;  /* 0x000000040400722a */ /* 0x000fdc0003f08000 */
[----:B------:R-:W-:Y:S05]  /*19f0*/  @P0 BRA `(.L_x_104) ;  /* 0x0000000000300947 */ /* 0x000fea0003800000 */
[----:B------:R-:W-:Y:S01]  /*1a00*/  ISETP.NE.AND P0, PT, R24, R29, PT ;  /* 0x0000001d1800720c */ /* 0x000fe20003f05270 */
[----:B------:R-:W-:Y:S02]  /*1a10*/  IMAD.MOV.U32 R22, RZ, RZ, 0x0 ;  /* 0x00000000ff167424 */ /* 0x000fe400078e00ff */
[----:B------:R-:W-:-:S10]  /*1a20*/  IMAD.MOV.U32 R23, RZ, RZ, -0x80000 ;  /* 0xfff80000ff177424 */ /* 0x000fd400078e00ff */
[----:B------:R-:W-:Y:S05]  /*1a30*/  @!P0 BRA `(.L_x_102) ;  /* 0x0000000000348947 */ /* 0x000fea0003800000 */
[----:B------:R-:W-:Y:S02]  /*1a40*/  ISETP.NE.AND P0, PT, R24, 0x7ff00000, PT ;  /* 0x7ff000001800780c */ /* 0x000fe40003f05270 */
[----:B------:R-:W-:Y:S02]  /*1a50*/  LOP3.LUT R23, R9, 0x80000000, R5, 0x48, !PT ;  /* 0x8000000009177812 */ /* 0x000fe400078e4805 */
[----:B------:R-:W-:-:S13]  /*1a60*/  ISETP.EQ.OR P0, PT, R29, RZ, !P0 ;  /* 0x000000ff1d00720c */ /* 0x000fda0004702670 */
[----:B------:R-:W-:Y:S01]  /*1a70*/  @P0 LOP3.LUT R3, R23, 0x7ff00000, RZ, 0xfc, !PT ;  /* 0x7ff0000017030812 */ /* 0x000fe200078efcff */
[----:B------:R-:W-:Y:S01]  /*1a80*/  @!P0 IMAD.MOV.U32 R22, RZ, RZ, RZ ;  /* 0x000000ffff168224 */ /* 0x000fe200078e00ff */
[----:B------:R-:W-:-:S03]  /*1a90*/  @P0 MOV R22, RZ ;  /* 0x000000ff00160202 */ /* 0x000fc60000000f00 */
[----:B------:R-:W-:Y:S01]  /*1aa0*/  @P0 IMAD.MOV.U32 R23, RZ, RZ, R3 ;  /* 0x000000ffff170224 */ /* 0x000fe200078e0003 */
[----:B------:R-:W-:Y:S06]  /*1ab0*/  BRA `(.L_x_102) ;  /* 0x0000000000147947 */ /* 0x000fec0003800000 */
.L_x_104:
[----:B------:R-:W-:Y:S01]  /*1ac0*/  LOP3.LUT R23, R5, 0x80000, RZ, 0xfc, !PT ;  /* 0x0008000005177812 */ /* 0x000fe200078efcff */
[----:B------:R-:W-:Y:S01]  /*1ad0*/  IMAD.MOV.U32 R22, RZ, RZ, R4 ;  /* 0x000000ffff167224 */ /* 0x000fe200078e0004 */
[----:B------:R-:W-:Y:S06]  /*1ae0*/  BRA `(.L_x_102) ;  /* 0x0000000000087947 */ /* 0x000fec0003800000 */
.L_x_103:
[----:B------:R-:W-:Y:S01]  /*1af0*/  LOP3.LUT R23, R9, 0x80000, RZ, 0xfc, !PT ;  /* 0x0008000009177812 */ /* 0x000fe200078efcff */
[----:B------:R-:W-:-:S07]  /*1b00*/  IMAD.MOV.U32 R22, RZ, RZ, R8 ;  /* 0x000000ffff167224 */ /* 0x000fce00078e0008 */
.L_x_102:
[----:B------:R-:W-:Y:S05]  /*1b10*/  BSYNC.RECONVERGENT B1 ;  /* 0x0000000000017941 */ /* 0x000fea0003800200 */
.L_x_100:
[----:B------:R-:W-:Y:S02]  /*1b20*/  IMAD.MOV.U32 R4, RZ, RZ, R0 ;  /* 0x000000ffff047224 */ /* 0x000fe400078e0000 */
[----:B------:R-:W-:-:S04]  /*1b30*/  IMAD.MOV.U32 R5, RZ, RZ, 0x0 ;  /* 0x00000000ff057424 */ /* 0x000fc800078e00ff */
[----:B------:R-:W-:Y:S05]  /*1b40*/  RET.REL.NODEC R4 `(gc_using_args_arrays_cuda_Kernel) ;  /* 0xffffffe4042c7950 */ /* 0x000fea0003c3ffff */
.L_x_105:
        /* <DEDUP_REMOVED lines=11> */
.L_x_109:


//--------------------- .nv.shared.reserved.0     --------------------------
	.section	.nv.shared.reserved.0,"aw",@nobits
	.weak		__nv_reservedSMEM_offset_0_alias
	.size		__nv_reservedSMEM_offset_0_alias, 0, 64
	.other		__nv_reservedSMEM_offset_0_alias,@"STO_CUDA_RESERVED_SHARED STV_DEFAULT"
__nv_reservedSMEM_offset_0_alias:
	.zero		0
	.zero		64


//--------------------- .nv.constant0.dgc_dsigma_using_args_arrays_cuda_Kernel --------------------------
	.section	.nv.constant0.dgc_dsigma_using_args_arrays_cuda_Kernel,"a",@progbits
	.sectionflags	@""
	.align	4
.nv.constant0.dgc_dsigma_using_args_arrays_cuda_Kernel:
	.zero		944


//--------------------- .nv.constant0.dgc_dy_using_args_arrays_cuda_Kernel --------------------------
	.section	.nv.constant0.dgc_dy_using_args_arrays_cuda_Kernel,"a",@progbits
	.sectionflags	@""
	.align	4
.nv.constant0.dgc_dy_using_args_arrays_cuda_Kernel:
	.zero		944


//--------------------- .nv.constant0.dgc_dx_using_args_arrays_cuda_Kernel --------------------------
	.section	.nv.constant0.dgc_dx_using_args_arrays_cuda_Kernel,"a",@progbits
	.sectionflags	@""
	.align	4
.nv.constant0.dgc_dx_using_args_arrays_cuda_Kernel:
	.zero		944


//--------------------- .nv.constant0.gc_using_args_arrays_cuda_Kernel --------------------------
	.section	.nv.constant0.gc_using_args_arrays_cuda_Kernel,"a",@progbits
	.sectionflags	@""
	.align	4
.nv.constant0.gc_using_args_arrays_cuda_Kernel:
	.zero		944


//--------------------- SYMBOLS --------------------------

	.type		.nv.reservedSmem.offset0,@object
	.size		.nv.reservedSmem.offset0,0x4
